//
// Generated by NVIDIA NVVM Compiler
//
// Compiler Build ID: CL-36424714
// Cuda compilation tools, release 13.0, V13.0.88
// Based on NVVM 20.0.0
//

.version 9.0
.target sm_100
.address_size 64

	// .globl	_Z20matrixMultiplySimplePfS_S_i
// _ZZ23matrixMultiplyOptimisedPfS_S_iE3s_a has been demoted
// _ZZ23matrixMultiplyOptimisedPfS_S_iE3s_b has been demoted

.visible .entry _Z20matrixMultiplySimplePfS_S_i(
	.param .u64 .ptr .align 1 _Z20matrixMultiplySimplePfS_S_i_param_0,
	.param .u64 .ptr .align 1 _Z20matrixMultiplySimplePfS_S_i_param_1,
	.param .u64 .ptr .align 1 _Z20matrixMultiplySimplePfS_S_i_param_2,
	.param .u32 _Z20matrixMultiplySimplePfS_S_i_param_3
)
{
	.reg .pred 	%p<10>;
	.reg .b32 	%r<39>;
	.reg .b32 	%f<68>;
	.reg .b64 	%rd<67>;

	ld.param.u64 	%rd14, [_Z20matrixMultiplySimplePfS_S_i_param_0];
	ld.param.u64 	%rd15, [_Z20matrixMultiplySimplePfS_S_i_param_1];
	ld.param.u32 	%r17, [_Z20matrixMultiplySimplePfS_S_i_param_3];
	cvta.to.global.u64 	%rd1, %rd15;
	cvta.to.global.u64 	%rd2, %rd14;
	mov.u32 	%r18, %ctaid.y;
	mov.u32 	%r19, %ntid.y;
	mov.u32 	%r20, %tid.y;
	mad.lo.s32 	%r1, %r18, %r19, %r20;
	mov.u32 	%r21, %ctaid.x;
	mov.u32 	%r22, %ntid.x;
	mov.u32 	%r23, %tid.x;
	mad.lo.s32 	%r2, %r21, %r22, %r23;
	setp.lt.s32 	%p1, %r17, 1;
	mov.f32 	%f67, 0f00000000;
	@%p1 bra 	$L__BB0_12;
	mul.lo.s32 	%r3, %r17, %r1;
	and.b32  	%r4, %r17, 7;
	setp.lt.u32 	%p2, %r17, 8;
	mov.f32 	%f67, 0f00000000;
	mov.b32 	%r37, 0;
	@%p2 bra 	$L__BB0_4;
	and.b32  	%r37, %r17, 2147483640;
	neg.s32 	%r35, %r37;
	mul.wide.u32 	%rd16, %r17, 4;
	add.s64 	%rd3, %rd1, %rd16;
	mul.wide.u32 	%rd17, %r17, 8;
	add.s64 	%rd4, %rd1, %rd17;
	mul.wide.u32 	%rd18, %r17, 12;
	add.s64 	%rd5, %rd1, %rd18;
	mul.wide.u32 	%rd19, %r17, 16;
	add.s64 	%rd6, %rd1, %rd19;
	mul.wide.u32 	%rd20, %r17, 20;
	add.s64 	%rd7, %rd1, %rd20;
	mul.wide.u32 	%rd21, %r17, 24;
	add.s64 	%rd8, %rd1, %rd21;
	mul.wide.u32 	%rd22, %r17, 28;
	add.s64 	%rd9, %rd1, %rd22;
	mul.wide.u32 	%rd23, %r3, 4;
	add.s64 	%rd24, %rd23, %rd2;
	add.s64 	%rd66, %rd24, 16;
	mov.f32 	%f67, 0f00000000;
	mov.u32 	%r34, %r2;
$L__BB0_3:
	.pragma "nounroll";
	mul.wide.s32 	%rd25, %r34, 4;
	add.s64 	%rd26, %rd3, %rd25;
	add.s64 	%rd27, %rd4, %rd25;
	add.s64 	%rd28, %rd5, %rd25;
	add.s64 	%rd29, %rd6, %rd25;
	add.s64 	%rd30, %rd7, %rd25;
	add.s64 	%rd31, %rd8, %rd25;
	add.s64 	%rd32, %rd9, %rd25;
	add.s64 	%rd33, %rd1, %rd25;
	ld.global.f32 	%f17, [%rd66+-16];
	ld.global.f32 	%f18, [%rd33];
	fma.rn.f32 	%f19, %f17, %f18, %f67;
	ld.global.f32 	%f20, [%rd66+-12];
	ld.global.f32 	%f21, [%rd26];
	fma.rn.f32 	%f22, %f20, %f21, %f19;
	ld.global.f32 	%f23, [%rd66+-8];
	ld.global.f32 	%f24, [%rd27];
	fma.rn.f32 	%f25, %f23, %f24, %f22;
	ld.global.f32 	%f26, [%rd66+-4];
	ld.global.f32 	%f27, [%rd28];
	fma.rn.f32 	%f28, %f26, %f27, %f25;
	ld.global.f32 	%f29, [%rd66];
	ld.global.f32 	%f30, [%rd29];
	fma.rn.f32 	%f31, %f29, %f30, %f28;
	ld.global.f32 	%f32, [%rd66+4];
	ld.global.f32 	%f33, [%rd30];
	fma.rn.f32 	%f34, %f32, %f33, %f31;
	ld.global.f32 	%f35, [%rd66+8];
	ld.global.f32 	%f36, [%rd31];
	fma.rn.f32 	%f37, %f35, %f36, %f34;
	ld.global.f32 	%f38, [%rd66+12];
	ld.global.f32 	%f39, [%rd32];
	fma.rn.f32 	%f67, %f38, %f39, %f37;
	add.s32 	%r35, %r35, 8;
	shl.b32 	%r25, %r17, 3;
	add.s32 	%r34, %r34, %r25;
	add.s64 	%rd66, %rd66, 32;
	setp.ne.s32 	%p3, %r35, 0;
	@%p3 bra 	$L__BB0_3;
$L__BB0_4:
	setp.eq.s32 	%p4, %r4, 0;
	@%p4 bra 	$L__BB0_12;
	and.b32  	%r12, %r17, 3;
	setp.lt.u32 	%p5, %r4, 4;
	@%p5 bra 	$L__BB0_7;
	add.s32 	%r26, %r37, %r3;
	mul.wide.u32 	%rd34, %r26, 4;
	add.s64 	%rd35, %rd2, %rd34;
	ld.global.f32 	%f41, [%rd35];
	mad.lo.s32 	%r27, %r37, %r17, %r2;
	mul.wide.s32 	%rd36, %r27, 4;
	add.s64 	%rd37, %rd1, %rd36;
	ld.global.f32 	%f42, [%rd37];
	fma.rn.f32 	%f43, %f41, %f42, %f67;
	cvt.u64.u32 	%rd38, %r3;
	cvt.u64.u32 	%rd39, %r37;
	add.s64 	%rd40, %rd39, %rd38;
	shl.b64 	%rd41, %rd40, 2;
	add.s64 	%rd42, %rd2, %rd41;
	ld.global.f32 	%f44, [%rd42+4];
	mul.wide.u32 	%rd43, %r17, 4;
	add.s64 	%rd44, %rd37, %rd43;
	ld.global.f32 	%f45, [%rd44];
	fma.rn.f32 	%f46, %f44, %f45, %f43;
	ld.global.f32 	%f47, [%rd42+8];
	add.s64 	%rd45, %rd44, %rd43;
	ld.global.f32 	%f48, [%rd45];
	fma.rn.f32 	%f49, %f47, %f48, %f46;
	ld.global.f32 	%f50, [%rd42+12];
	add.s64 	%rd46, %rd45, %rd43;
	ld.global.f32 	%f51, [%rd46];
	fma.rn.f32 	%f67, %f50, %f51, %f49;
	add.s32 	%r37, %r37, 4;
$L__BB0_7:
	setp.eq.s32 	%p6, %r12, 0;
	@%p6 bra 	$L__BB0_12;
	setp.eq.s32 	%p7, %r12, 1;
	@%p7 bra 	$L__BB0_10;
	add.s32 	%r28, %r37, %r3;
	mul.wide.u32 	%rd47, %r28, 4;
	add.s64 	%rd48, %rd2, %rd47;
	ld.global.f32 	%f53, [%rd48];
	mad.lo.s32 	%r29, %r37, %r17, %r2;
	mul.wide.s32 	%rd49, %r29, 4;
	add.s64 	%rd50, %rd1, %rd49;
	ld.global.f32 	%f54, [%rd50];
	fma.rn.f32 	%f55, %f53, %f54, %f67;
	cvt.u64.u32 	%rd51, %r3;
	cvt.u64.u32 	%rd52, %r37;
	add.s64 	%rd53, %rd52, %rd51;
	shl.b64 	%rd54, %rd53, 2;
	add.s64 	%rd55, %rd2, %rd54;
	ld.global.f32 	%f56, [%rd55+4];
	mul.wide.u32 	%rd56, %r17, 4;
	add.s64 	%rd57, %rd50, %rd56;
	ld.global.f32 	%f57, [%rd57];
	fma.rn.f32 	%f67, %f56, %f57, %f55;
	add.s32 	%r37, %r37, 2;
$L__BB0_10:
	and.b32  	%r30, %r17, 1;
	setp.eq.b32 	%p8, %r30, 1;
	not.pred 	%p9, %p8;
	@%p9 bra 	$L__BB0_12;
	add.s32 	%r31, %r37, %r3;
	mul.wide.u32 	%rd58, %r31, 4;
	add.s64 	%rd59, %rd2, %rd58;
	ld.global.f32 	%f58, [%rd59];
	mad.lo.s32 	%r32, %r37, %r17, %r2;
	mul.wide.s32 	%rd60, %r32, 4;
	add.s64 	%rd61, %rd1, %rd60;
	ld.global.f32 	%f59, [%rd61];
	fma.rn.f32 	%f67, %f58, %f59, %f67;
$L__BB0_12:
	ld.param.u64 	%rd65, [_Z20matrixMultiplySimplePfS_S_i_param_2];
	cvta.to.global.u64 	%rd62, %rd65;
	mad.lo.s32 	%r33, %r17, %r1, %r2;
	mul.wide.s32 	%rd63, %r33, 4;
	add.s64 	%rd64, %rd62, %rd63;
	st.global.f32 	[%rd64], %f67;
	ret;

}
	// .globl	_Z23matrixMultiplyOptimisedPfS_S_i
.visible .entry _Z23matrixMultiplyOptimisedPfS_S_i(
	.param .u64 .ptr .align 1 _Z23matrixMultiplyOptimisedPfS_S_i_param_0,
	.param .u64 .ptr .align 1 _Z23matrixMultiplyOptimisedPfS_S_i_param_1,
	.param .u64 .ptr .align 1 _Z23matrixMultiplyOptimisedPfS_S_i_param_2,
	.param .u32 _Z23matrixMultiplyOptimisedPfS_S_i_param_3
)
{
	.reg .pred 	%p<8>;
	.reg .b32 	%r<100>;
	.reg .b32 	%f<368>;
	.reg .b64 	%rd<40>;
	// demoted variable
	.shared .align 4 .b8 _ZZ23matrixMultiplyOptimisedPfS_S_iE3s_a[1024];
	// demoted variable
	.shared .align 4 .b8 _ZZ23matrixMultiplyOptimisedPfS_S_iE3s_b[1024];
	ld.param.u32 	%r30, [_Z23matrixMultiplyOptimisedPfS_S_i_param_3];
	mov.u32 	%r1, %tid.x;
	mov.u32 	%r2, %tid.y;
	mov.u32 	%r31, %ctaid.y;
	mov.u32 	%r32, %ntid.y;
	mad.lo.s32 	%r3, %r31, %r32, %r2;
	mov.u32 	%r33, %ctaid.x;
	mov.u32 	%r34, %ntid.x;
	mad.lo.s32 	%r4, %r33, %r34, %r1;
	shr.s32 	%r35, %r30, 31;
	shr.u32 	%r36, %r35, 28;
	add.s32 	%r37, %r30, %r36;
	shr.s32 	%r5, %r37, 4;
	setp.lt.s32 	%p1, %r30, 16;
	mov.f32 	%f367, 0f00000000;
	@%p1 bra 	$L__BB1_9;
	mad.lo.s32 	%r96, %r30, %r3, %r1;
	shl.b32 	%r39, %r2, 6;
	mov.u32 	%r40, _ZZ23matrixMultiplyOptimisedPfS_S_iE3s_a;
	add.s32 	%r7, %r40, %r39;
	add.s32 	%r41, %r5, -1;
	setp.lt.u32 	%p2, %r41, 3;
	mov.f32 	%f367, 0f00000000;
	mov.b32 	%r99, 0;
	@%p2 bra 	$L__BB1_4;
	and.b32  	%r99, %r5, 134217724;
	neg.s32 	%r97, %r99;
	add.s32 	%r43, %r2, 48;
	mad.lo.s32 	%r95, %r30, %r43, %r4;
	add.s32 	%r44, %r2, 32;
	mad.lo.s32 	%r94, %r30, %r44, %r4;
	add.s32 	%r45, %r2, 16;
	mad.lo.s32 	%r93, %r30, %r45, %r4;
	mad.lo.s32 	%r92, %r2, %r30, %r4;
	mov.f32 	%f367, 0f00000000;
$L__BB1_3:
	.pragma "nounroll";
	ld.param.u64 	%rd36, [_Z23matrixMultiplyOptimisedPfS_S_i_param_1];
	ld.param.u64 	%rd33, [_Z23matrixMultiplyOptimisedPfS_S_i_param_0];
	cvta.to.global.u64 	%rd4, %rd33;
	mul.wide.s32 	%rd5, %r96, 4;
	add.s64 	%rd6, %rd4, %rd5;
	ld.global.f32 	%f14, [%rd6];
	shl.b32 	%r47, %r1, 2;
	add.s32 	%r48, %r7, %r47;
	st.shared.f32 	[%r48], %f14;
	cvta.to.global.u64 	%rd7, %rd36;
	mul.wide.s32 	%rd8, %r92, 4;
	add.s64 	%rd9, %rd7, %rd8;
	ld.global.f32 	%f15, [%rd9];
	mov.u32 	%r50, _ZZ23matrixMultiplyOptimisedPfS_S_iE3s_b;
	add.s32 	%r51, %r50, %r47;
	add.s32 	%r52, %r51, %r39;
	st.shared.f32 	[%r52], %f15;
	bar.sync 	0;
	ld.shared.f32 	%f16, [%r7];
	ld.shared.f32 	%f17, [%r51];
	fma.rn.f32 	%f18, %f16, %f17, %f367;
	ld.shared.f32 	%f19, [%r7+4];
	ld.shared.f32 	%f20, [%r51+64];
	fma.rn.f32 	%f21, %f19, %f20, %f18;
	ld.shared.f32 	%f22, [%r7+8];
	ld.shared.f32 	%f23, [%r51+128];
	fma.rn.f32 	%f24, %f22, %f23, %f21;
	ld.shared.f32 	%f25, [%r7+12];
	ld.shared.f32 	%f26, [%r51+192];
	fma.rn.f32 	%f27, %f25, %f26, %f24;
	ld.shared.f32 	%f28, [%r7+16];
	ld.shared.f32 	%f29, [%r51+256];
	fma.rn.f32 	%f30, %f28, %f29, %f27;
	ld.shared.f32 	%f31, [%r7+20];
	ld.shared.f32 	%f32, [%r51+320];
	fma.rn.f32 	%f33, %f31, %f32, %f30;
	ld.shared.f32 	%f34, [%r7+24];
	ld.shared.f32 	%f35, [%r51+384];
	fma.rn.f32 	%f36, %f34, %f35, %f33;
	ld.shared.f32 	%f37, [%r7+28];
	ld.shared.f32 	%f38, [%r51+448];
	fma.rn.f32 	%f39, %f37, %f38, %f36;
	ld.shared.f32 	%f40, [%r7+32];
	ld.shared.f32 	%f41, [%r51+512];
	fma.rn.f32 	%f42, %f40, %f41, %f39;
	ld.shared.f32 	%f43, [%r7+36];
	ld.shared.f32 	%f44, [%r51+576];
	fma.rn.f32 	%f45, %f43, %f44, %f42;
	ld.shared.f32 	%f46, [%r7+40];
	ld.shared.f32 	%f47, [%r51+640];
	fma.rn.f32 	%f48, %f46, %f47, %f45;
	ld.shared.f32 	%f49, [%r7+44];
	ld.shared.f32 	%f50, [%r51+704];
	fma.rn.f32 	%f51, %f49, %f50, %f48;
	ld.shared.f32 	%f52, [%r7+48];
	ld.shared.f32 	%f53, [%r51+768];
	fma.rn.f32 	%f54, %f52, %f53, %f51;
	ld.shared.f32 	%f55, [%r7+52];
	ld.shared.f32 	%f56, [%r51+832];
	fma.rn.f32 	%f57, %f55, %f56, %f54;
	ld.shared.f32 	%f58, [%r7+56];
	ld.shared.f32 	%f59, [%r51+896];
	fma.rn.f32 	%f60, %f58, %f59, %f57;
	ld.shared.f32 	%f61, [%r7+60];
	ld.shared.f32 	%f62, [%r51+960];
	fma.rn.f32 	%f63, %f61, %f62, %f60;
	bar.sync 	0;
	ld.global.f32 	%f64, [%rd6+64];
	st.shared.f32 	[%r48], %f64;
	mul.wide.s32 	%rd10, %r93, 4;
	add.s64 	%rd11, %rd7, %rd10;
	ld.global.f32 	%f65, [%rd11];
	st.shared.f32 	[%r52], %f65;
	bar.sync 	0;
	ld.shared.f32 	%f66, [%r7];
	ld.shared.f32 	%f67, [%r51];
	fma.rn.f32 	%f68, %f66, %f67, %f63;
	ld.shared.f32 	%f69, [%r7+4];
	ld.shared.f32 	%f70, [%r51+64];
	fma.rn.f32 	%f71, %f69, %f70, %f68;
	ld.shared.f32 	%f72, [%r7+8];
	ld.shared.f32 	%f73, [%r51+128];
	fma.rn.f32 	%f74, %f72, %f73, %f71;
	ld.shared.f32 	%f75, [%r7+12];
	ld.shared.f32 	%f76, [%r51+192];
	fma.rn.f32 	%f77, %f75, %f76, %f74;
	ld.shared.f32 	%f78, [%r7+16];
	ld.shared.f32 	%f79, [%r51+256];
	fma.rn.f32 	%f80, %f78, %f79, %f77;
	ld.shared.f32 	%f81, [%r7+20];
	ld.shared.f32 	%f82, [%r51+320];
	fma.rn.f32 	%f83, %f81, %f82, %f80;
	ld.shared.f32 	%f84, [%r7+24];
	ld.shared.f32 	%f85, [%r51+384];
	fma.rn.f32 	%f86, %f84, %f85, %f83;
	ld.shared.f32 	%f87, [%r7+28];
	ld.shared.f32 	%f88, [%r51+448];
	fma.rn.f32 	%f89, %f87, %f88, %f86;
	ld.shared.f32 	%f90, [%r7+32];
	ld.shared.f32 	%f91, [%r51+512];
	fma.rn.f32 	%f92, %f90, %f91, %f89;
	ld.shared.f32 	%f93, [%r7+36];
	ld.shared.f32 	%f94, [%r51+576];
	fma.rn.f32 	%f95, %f93, %f94, %f92;
	ld.shared.f32 	%f96, [%r7+40];
	ld.shared.f32 	%f97, [%r51+640];
	fma.rn.f32 	%f98, %f96, %f97, %f95;
	ld.shared.f32 	%f99, [%r7+44];
	ld.shared.f32 	%f100, [%r51+704];
	fma.rn.f32 	%f101, %f99, %f100, %f98;
	ld.shared.f32 	%f102, [%r7+48];
	ld.shared.f32 	%f103, [%r51+768];
	fma.rn.f32 	%f104, %f102, %f103, %f101;
	ld.shared.f32 	%f105, [%r7+52];
	ld.shared.f32 	%f106, [%r51+832];
	fma.rn.f32 	%f107, %f105, %f106, %f104;
	ld.shared.f32 	%f108, [%r7+56];
	ld.shared.f32 	%f109, [%r51+896];
	fma.rn.f32 	%f110, %f108, %f109, %f107;
	ld.shared.f32 	%f111, [%r7+60];
	ld.shared.f32 	%f112, [%r51+960];
	fma.rn.f32 	%f113, %f111, %f112, %f110;
	bar.sync 	0;
	ld.global.f32 	%f114, [%rd6+128];
	st.shared.f32 	[%r48], %f114;
	mul.wide.s32 	%rd12, %r94, 4;
	add.s64 	%rd13, %rd7, %rd12;
	ld.global.f32 	%f115, [%rd13];
	st.shared.f32 	[%r52], %f115;
	bar.sync 	0;
	ld.shared.f32 	%f116, [%r7];
	ld.shared.f32 	%f117, [%r51];
	fma.rn.f32 	%f118, %f116, %f117, %f113;
	ld.shared.f32 	%f119, [%r7+4];
	ld.shared.f32 	%f120, [%r51+64];
	fma.rn.f32 	%f121, %f119, %f120, %f118;
	ld.shared.f32 	%f122, [%r7+8];
	ld.shared.f32 	%f123, [%r51+128];
	fma.rn.f32 	%f124, %f122, %f123, %f121;
	ld.shared.f32 	%f125, [%r7+12];
	ld.shared.f32 	%f126, [%r51+192];
	fma.rn.f32 	%f127, %f125, %f126, %f124;
	ld.shared.f32 	%f128, [%r7+16];
	ld.shared.f32 	%f129, [%r51+256];
	fma.rn.f32 	%f130, %f128, %f129, %f127;
	ld.shared.f32 	%f131, [%r7+20];
	ld.shared.f32 	%f132, [%r51+320];
	fma.rn.f32 	%f133, %f131, %f132, %f130;
	ld.shared.f32 	%f134, [%r7+24];
	ld.shared.f32 	%f135, [%r51+384];
	fma.rn.f32 	%f136, %f134, %f135, %f133;
	ld.shared.f32 	%f137, [%r7+28];
	ld.shared.f32 	%f138, [%r51+448];
	fma.rn.f32 	%f139, %f137, %f138, %f136;
	ld.shared.f32 	%f140, [%r7+32];
	ld.shared.f32 	%f141, [%r51+512];
	fma.rn.f32 	%f142, %f140, %f141, %f139;
	ld.shared.f32 	%f143, [%r7+36];
	ld.shared.f32 	%f144, [%r51+576];
	fma.rn.f32 	%f145, %f143, %f144, %f142;
	ld.shared.f32 	%f146, [%r7+40];
	ld.shared.f32 	%f147, [%r51+640];
	fma.rn.f32 	%f148, %f146, %f147, %f145;
	ld.shared.f32 	%f149, [%r7+44];
	ld.shared.f32 	%f150, [%r51+704];
	fma.rn.f32 	%f151, %f149, %f150, %f148;
	ld.shared.f32 	%f152, [%r7+48];
	ld.shared.f32 	%f153, [%r51+768];
	fma.rn.f32 	%f154, %f152, %f153, %f151;
	ld.shared.f32 	%f155, [%r7+52];
	ld.shared.f32 	%f156, [%r51+832];
	fma.rn.f32 	%f157, %f155, %f156, %f154;
	ld.shared.f32 	%f158, [%r7+56];
	ld.shared.f32 	%f159, [%r51+896];
	fma.rn.f32 	%f160, %f158, %f159, %f157;
	ld.shared.f32 	%f161, [%r7+60];
	ld.shared.f32 	%f162, [%r51+960];
	fma.rn.f32 	%f163, %f161, %f162, %f160;
	bar.sync 	0;
	ld.global.f32 	%f164, [%rd6+192];
	st.shared.f32 	[%r48], %f164;
	mul.wide.s32 	%rd14, %r95, 4;
	add.s64 	%rd15, %rd7, %rd14;
	ld.global.f32 	%f165, [%rd15];
	st.shared.f32 	[%r52], %f165;
	bar.sync 	0;
	ld.shared.f32 	%f166, [%r7];
	ld.shared.f32 	%f167, [%r51];
	fma.rn.f32 	%f168, %f166, %f167, %f163;
	ld.shared.f32 	%f169, [%r7+4];
	ld.shared.f32 	%f170, [%r51+64];
	fma.rn.f32 	%f171, %f169, %f170, %f168;
	ld.shared.f32 	%f172, [%r7+8];
	ld.shared.f32 	%f173, [%r51+128];
	fma.rn.f32 	%f174, %f172, %f173, %f171;
	ld.shared.f32 	%f175, [%r7+12];
	ld.shared.f32 	%f176, [%r51+192];
	fma.rn.f32 	%f177, %f175, %f176, %f174;
	ld.shared.f32 	%f178, [%r7+16];
	ld.shared.f32 	%f179, [%r51+256];
	fma.rn.f32 	%f180, %f178, %f179, %f177;
	ld.shared.f32 	%f181, [%r7+20];
	ld.shared.f32 	%f182, [%r51+320];
	fma.rn.f32 	%f183, %f181, %f182, %f180;
	ld.shared.f32 	%f184, [%r7+24];
	ld.shared.f32 	%f185, [%r51+384];
	fma.rn.f32 	%f186, %f184, %f185, %f183;
	ld.shared.f32 	%f187, [%r7+28];
	ld.shared.f32 	%f188, [%r51+448];
	fma.rn.f32 	%f189, %f187, %f188, %f186;
	ld.shared.f32 	%f190, [%r7+32];
	ld.shared.f32 	%f191, [%r51+512];
	fma.rn.f32 	%f192, %f190, %f191, %f189;
	ld.shared.f32 	%f193, [%r7+36];
	ld.shared.f32 	%f194, [%r51+576];
	fma.rn.f32 	%f195, %f193, %f194, %f192;
	ld.shared.f32 	%f196, [%r7+40];
	ld.shared.f32 	%f197, [%r51+640];
	fma.rn.f32 	%f198, %f196, %f197, %f195;
	ld.shared.f32 	%f199, [%r7+44];
	ld.shared.f32 	%f200, [%r51+704];
	fma.rn.f32 	%f201, %f199, %f200, %f198;
	ld.shared.f32 	%f202, [%r7+48];
	ld.shared.f32 	%f203, [%r51+768];
	fma.rn.f32 	%f204, %f202, %f203, %f201;
	ld.shared.f32 	%f205, [%r7+52];
	ld.shared.f32 	%f206, [%r51+832];
	fma.rn.f32 	%f207, %f205, %f206, %f204;
	ld.shared.f32 	%f208, [%r7+56];
	ld.shared.f32 	%f209, [%r51+896];
	fma.rn.f32 	%f210, %f208, %f209, %f207;
	ld.shared.f32 	%f211, [%r7+60];
	ld.shared.f32 	%f212, [%r51+960];
	fma.rn.f32 	%f367, %f211, %f212, %f210;
	bar.sync 	0;
	add.s32 	%r97, %r97, 4;
	add.s32 	%r96, %r96, 64;
	shl.b32 	%r53, %r30, 6;
	add.s32 	%r95, %r95, %r53;
	add.s32 	%r94, %r94, %r53;
	add.s32 	%r93, %r93, %r53;
	add.s32 	%r92, %r92, %r53;
	setp.ne.s32 	%p3, %r97, 0;
	@%p3 bra 	$L__BB1_3;
$L__BB1_4:
	and.b32  	%r27, %r5, 3;
	setp.eq.s32 	%p4, %r27, 0;
	@%p4 bra 	$L__BB1_9;
	setp.eq.s32 	%p5, %r27, 1;
	@%p5 bra 	$L__BB1_7;
	ld.param.u64 	%rd37, [_Z23matrixMultiplyOptimisedPfS_S_i_param_1];
	ld.param.u64 	%rd34, [_Z23matrixMultiplyOptimisedPfS_S_i_param_0];
	shl.b32 	%r54, %r99, 4;
	mad.lo.s32 	%r59, %r30, %r3, %r1;
	add.s32 	%r60, %r59, %r54;
	cvta.to.global.u64 	%rd16, %rd34;
	mul.wide.s32 	%rd17, %r60, 4;
	add.s64 	%rd18, %rd16, %rd17;
	ld.global.f32 	%f214, [%rd18];
	shl.b32 	%r61, %r1, 2;
	add.s32 	%r62, %r7, %r61;
	st.shared.f32 	[%r62], %f214;
	add.s32 	%r63, %r54, %r2;
	mad.lo.s32 	%r64, %r63, %r30, %r4;
	cvta.to.global.u64 	%rd19, %rd37;
	mul.wide.s32 	%rd20, %r64, 4;
	add.s64 	%rd21, %rd19, %rd20;
	ld.global.f32 	%f215, [%rd21];
	mov.u32 	%r66, _ZZ23matrixMultiplyOptimisedPfS_S_iE3s_b;
	add.s32 	%r67, %r66, %r61;
	add.s32 	%r68, %r67, %r39;
	st.shared.f32 	[%r68], %f215;
	bar.sync 	0;
	ld.shared.f32 	%f216, [%r7];
	ld.shared.f32 	%f217, [%r67];
	fma.rn.f32 	%f218, %f216, %f217, %f367;
	ld.shared.f32 	%f219, [%r7+4];
	ld.shared.f32 	%f220, [%r67+64];
	fma.rn.f32 	%f221, %f219, %f220, %f218;
	ld.shared.f32 	%f222, [%r7+8];
	ld.shared.f32 	%f223, [%r67+128];
	fma.rn.f32 	%f224, %f222, %f223, %f221;
	ld.shared.f32 	%f225, [%r7+12];
	ld.shared.f32 	%f226, [%r67+192];
	fma.rn.f32 	%f227, %f225, %f226, %f224;
	ld.shared.f32 	%f228, [%r7+16];
	ld.shared.f32 	%f229, [%r67+256];
	fma.rn.f32 	%f230, %f228, %f229, %f227;
	ld.shared.f32 	%f231, [%r7+20];
	ld.shared.f32 	%f232, [%r67+320];
	fma.rn.f32 	%f233, %f231, %f232, %f230;
	ld.shared.f32 	%f234, [%r7+24];
	ld.shared.f32 	%f235, [%r67+384];
	fma.rn.f32 	%f236, %f234, %f235, %f233;
	ld.shared.f32 	%f237, [%r7+28];
	ld.shared.f32 	%f238, [%r67+448];
	fma.rn.f32 	%f239, %f237, %f238, %f236;
	ld.shared.f32 	%f240, [%r7+32];
	ld.shared.f32 	%f241, [%r67+512];
	fma.rn.f32 	%f242, %f240, %f241, %f239;
	ld.shared.f32 	%f243, [%r7+36];
	ld.shared.f32 	%f244, [%r67+576];
	fma.rn.f32 	%f245, %f243, %f244, %f242;
	ld.shared.f32 	%f246, [%r7+40];
	ld.shared.f32 	%f247, [%r67+640];
	fma.rn.f32 	%f248, %f246, %f247, %f245;
	ld.shared.f32 	%f249, [%r7+44];
	ld.shared.f32 	%f250, [%r67+704];
	fma.rn.f32 	%f251, %f249, %f250, %f248;
	ld.shared.f32 	%f252, [%r7+48];
	ld.shared.f32 	%f253, [%r67+768];
	fma.rn.f32 	%f254, %f252, %f253, %f251;
	ld.shared.f32 	%f255, [%r7+52];
	ld.shared.f32 	%f256, [%r67+832];
	fma.rn.f32 	%f257, %f255, %f256, %f254;
	ld.shared.f32 	%f258, [%r7+56];
	ld.shared.f32 	%f259, [%r67+896];
	fma.rn.f32 	%f260, %f258, %f259, %f257;
	ld.shared.f32 	%f261, [%r7+60];
	ld.shared.f32 	%f262, [%r67+960];
	fma.rn.f32 	%f263, %f261, %f262, %f260;
	bar.sync 	0;
	ld.global.f32 	%f264, [%rd18+64];
	st.shared.f32 	[%r62], %f264;
	add.s32 	%r69, %r63, 16;
	mad.lo.s32 	%r70, %r69, %r30, %r4;
	mul.wide.s32 	%rd22, %r70, 4;
	add.s64 	%rd23, %rd19, %rd22;
	ld.global.f32 	%f265, [%rd23];
	st.shared.f32 	[%r68], %f265;
	bar.sync 	0;
	ld.shared.f32 	%f266, [%r7];
	ld.shared.f32 	%f267, [%r67];
	fma.rn.f32 	%f268, %f266, %f267, %f263;
	ld.shared.f32 	%f269, [%r7+4];
	ld.shared.f32 	%f270, [%r67+64];
	fma.rn.f32 	%f271, %f269, %f270, %f268;
	ld.shared.f32 	%f272, [%r7+8];
	ld.shared.f32 	%f273, [%r67+128];
	fma.rn.f32 	%f274, %f272, %f273, %f271;
	ld.shared.f32 	%f275, [%r7+12];
	ld.shared.f32 	%f276, [%r67+192];
	fma.rn.f32 	%f277, %f275, %f276, %f274;
	ld.shared.f32 	%f278, [%r7+16];
	ld.shared.f32 	%f279, [%r67+256];
	fma.rn.f32 	%f280, %f278, %f279, %f277;
	ld.shared.f32 	%f281, [%r7+20];
	ld.shared.f32 	%f282, [%r67+320];
	fma.rn.f32 	%f283, %f281, %f282, %f280;
	ld.shared.f32 	%f284, [%r7+24];
	ld.shared.f32 	%f285, [%r67+384];
	fma.rn.f32 	%f286, %f284, %f285, %f283;
	ld.shared.f32 	%f287, [%r7+28];
	ld.shared.f32 	%f288, [%r67+448];
	fma.rn.f32 	%f289, %f287, %f288, %f286;
	ld.shared.f32 	%f290, [%r7+32];
	ld.shared.f32 	%f291, [%r67+512];
	fma.rn.f32 	%f292, %f290, %f291, %f289;
	ld.shared.f32 	%f293, [%r7+36];
	ld.shared.f32 	%f294, [%r67+576];
	fma.rn.f32 	%f295, %f293, %f294, %f292;
	ld.shared.f32 	%f296, [%r7+40];
	ld.shared.f32 	%f297, [%r67+640];
	fma.rn.f32 	%f298, %f296, %f297, %f295;
	ld.shared.f32 	%f299, [%r7+44];
	ld.shared.f32 	%f300, [%r67+704];
	fma.rn.f32 	%f301, %f299, %f300, %f298;
	ld.shared.f32 	%f302, [%r7+48];
	ld.shared.f32 	%f303, [%r67+768];
	fma.rn.f32 	%f304, %f302, %f303, %f301;
	ld.shared.f32 	%f305, [%r7+52];
	ld.shared.f32 	%f306, [%r67+832];
	fma.rn.f32 	%f307, %f305, %f306, %f304;
	ld.shared.f32 	%f308, [%r7+56];
	ld.shared.f32 	%f309, [%r67+896];
	fma.rn.f32 	%f310, %f308, %f309, %f307;
	ld.shared.f32 	%f311, [%r7+60];
	ld.shared.f32 	%f312, [%r67+960];
	fma.rn.f32 	%f367, %f311, %f312, %f310;
	bar.sync 	0;
	add.s32 	%r99, %r99, 2;
$L__BB1_7:
	and.b32  	%r71, %r5, 1;
	setp.eq.b32 	%p6, %r71, 1;
	not.pred 	%p7, %p6;
	@%p7 bra 	$L__BB1_9;
	ld.param.u64 	%rd38, [_Z23matrixMultiplyOptimisedPfS_S_i_param_1];
	ld.param.u64 	%rd35, [_Z23matrixMultiplyOptimisedPfS_S_i_param_0];
	shl.b32 	%r72, %r99, 4;
	mad.lo.s32 	%r77, %r30, %r3, %r1;
	add.s32 	%r78, %r77, %r72;
	cvta.to.global.u64 	%rd24, %rd35;
	mul.wide.s32 	%rd25, %r78, 4;
	add.s64 	%rd26, %rd24, %rd25;
	ld.global.f32 	%f313, [%rd26];
	shl.b32 	%r79, %r1, 2;
	add.s32 	%r80, %r7, %r79;
	st.shared.f32 	[%r80], %f313;
	add.s32 	%r81, %r72, %r2;
	mad.lo.s32 	%r82, %r81, %r30, %r4;
	cvta.to.global.u64 	%rd27, %rd38;
	mul.wide.s32 	%rd28, %r82, 4;
	add.s64 	%rd29, %rd27, %rd28;
	ld.global.f32 	%f314, [%rd29];
	mov.u32 	%r84, _ZZ23matrixMultiplyOptimisedPfS_S_iE3s_b;
	add.s32 	%r85, %r84, %r79;
	add.s32 	%r86, %r85, %r39;
	st.shared.f32 	[%r86], %f314;
	bar.sync 	0;
	ld.shared.f32 	%f315, [%r7];
	ld.shared.f32 	%f316, [%r85];
	fma.rn.f32 	%f317, %f315, %f316, %f367;
	ld.shared.f32 	%f318, [%r7+4];
	ld.shared.f32 	%f319, [%r85+64];
	fma.rn.f32 	%f320, %f318, %f319, %f317;
	ld.shared.f32 	%f321, [%r7+8];
	ld.shared.f32 	%f322, [%r85+128];
	fma.rn.f32 	%f323, %f321, %f322, %f320;
	ld.shared.f32 	%f324, [%r7+12];
	ld.shared.f32 	%f325, [%r85+192];
	fma.rn.f32 	%f326, %f324, %f325, %f323;
	ld.shared.f32 	%f327, [%r7+16];
	ld.shared.f32 	%f328, [%r85+256];
	fma.rn.f32 	%f329, %f327, %f328, %f326;
	ld.shared.f32 	%f330, [%r7+20];
	ld.shared.f32 	%f331, [%r85+320];
	fma.rn.f32 	%f332, %f330, %f331, %f329;
	ld.shared.f32 	%f333, [%r7+24];
	ld.shared.f32 	%f334, [%r85+384];
	fma.rn.f32 	%f335, %f333, %f334, %f332;
	ld.shared.f32 	%f336, [%r7+28];
	ld.shared.f32 	%f337, [%r85+448];
	fma.rn.f32 	%f338, %f336, %f337, %f335;
	ld.shared.f32 	%f339, [%r7+32];
	ld.shared.f32 	%f340, [%r85+512];
	fma.rn.f32 	%f341, %f339, %f340, %f338;
	ld.shared.f32 	%f342, [%r7+36];
	ld.shared.f32 	%f343, [%r85+576];
	fma.rn.f32 	%f344, %f342, %f343, %f341;
	ld.shared.f32 	%f345, [%r7+40];
	ld.shared.f32 	%f346, [%r85+640];
	fma.rn.f32 	%f347, %f345, %f346, %f344;
	ld.shared.f32 	%f348, [%r7+44];
	ld.shared.f32 	%f349, [%r85+704];
	fma.rn.f32 	%f350, %f348, %f349, %f347;
	ld.shared.f32 	%f351, [%r7+48];
	ld.shared.f32 	%f352, [%r85+768];
	fma.rn.f32 	%f353, %f351, %f352, %f350;
	ld.shared.f32 	%f354, [%r7+52];
	ld.shared.f32 	%f355, [%r85+832];
	fma.rn.f32 	%f356, %f354, %f355, %f353;
	ld.shared.f32 	%f357, [%r7+56];
	ld.shared.f32 	%f358, [%r85+896];
	fma.rn.f32 	%f359, %f357, %f358, %f356;
	ld.shared.f32 	%f360, [%r7+60];
	ld.shared.f32 	%f361, [%r85+960];
	fma.rn.f32 	%f367, %f360, %f361, %f359;
	bar.sync 	0;
$L__BB1_9:
	ld.param.u64 	%rd39, [_Z23matrixMultiplyOptimisedPfS_S_i_param_2];
	cvta.to.global.u64 	%rd30, %rd39;
	mad.lo.s32 	%r91, %r30, %r3, %r4;
	mul.wide.s32 	%rd31, %r91, 4;
	add.s64 	%rd32, %rd30, %rd31;
	st.global.f32 	[%rd32], %f367;
	ret;

}


// ===== COMPILED SASS (sm_100) =====

	.target	sm_100

	.elftype	@"ET_EXEC"


//--------------------- .note.nv.tkinfo           --------------------------
	.section	.note.nv.tkinfo,"",@"SHT_NOTE"
	.sectionflags	@"SHF_NOTE_NV_TKINFO"
	.tkinfo
        /*0018*/ 	.word	0x00000002
        /*0030*/ 	.string	""
        /*0030*/ 	.string	"ptxas"
        /*0030*/ 	.string	"Cuda compilation tools, release 13.0, V13.0.88"
        /*0030*/ 	.string	"Build cuda_13.0.r13.0/compiler.36424714_0"
        /*0030*/ 	.string	"-arch sm_100 -m 64 "



//--------------------- .note.nv.cuinfo           --------------------------
	.section	.note.nv.cuinfo,"",@"SHT_NOTE"
	.sectionflags	@"SHF_NOTE_NV_CUINFO"
        /*0018*/ 	.short	0x0002
        /*001a*/ 	.short	0x0064
        /*001c*/ 	.short	0x0082
	.zero		2


//--------------------- .nv.info                  --------------------------
	.section	.nv.info,"",@"SHT_CUDA_INFO"
	.align	4


	//----- nvinfo : EIATTR_REGCOUNT
	.align		4
        /*0000*/ 	.byte	0x04, 0x2f
        /*0002*/ 	.short	(.L_1 - .L_0)
	.align		4
.L_0:
        /*0004*/ 	.word	index@(_Z20matrixMultiplySimplePfS_S_i)
        /*0008*/ 	.word	0x0000001e


	//----- nvinfo : EIATTR_FRAME_SIZE
	.align		4
.L_1:
        /*000c*/ 	.byte	0x04, 0x11
        /*000e*/ 	.short	(.L_3 - .L_2)
	.align		4
.L_2:
        /*0010*/ 	.word	index@(_Z20matrixMultiplySimplePfS_S_i)
        /*0014*/ 	.word	0x00000000


	//----- nvinfo : EIATTR_REGCOUNT
	.align		4
.L_3:
        /*0018*/ 	.byte	0x04, 0x2f
        /*001a*/ 	.short	(.L_5 - .L_4)
	.align		4
.L_4:
        /*001c*/ 	.word	index@(_Z23matrixMultiplyOptimisedPfS_S_i)
        /*0020*/ 	.word	0x00000028


	//----- nvinfo : EIATTR_FRAME_SIZE
	.align		4
.L_5:
        /*0024*/ 	.byte	0x04, 0x11
        /*0026*/ 	.short	(.L_7 - .L_6)
	.align		4
.L_6:
        /*0028*/ 	.word	index@(_Z23matrixMultiplyOptimisedPfS_S_i)
        /*002c*/ 	.word	0x00000000


	//----- nvinfo : EIATTR_MIN_STACK_SIZE
	.align		4
.L_7:
        /*0030*/ 	.byte	0x04, 0x12
        /*0032*/ 	.short	(.L_9 - .L_8)
	.align		4
.L_8:
        /*0034*/ 	.word	index@(_Z23matrixMultiplyOptimisedPfS_S_i)
        /*0038*/ 	.word	0x00000000


	//----- nvinfo : EIATTR_MIN_STACK_SIZE
	.align		4
.L_9:
        /*003c*/ 	.byte	0x04, 0x12
        /*003e*/ 	.short	(.L_11 - .L_10)
	.align		4
.L_10:
        /*0040*/ 	.word	index@(_Z20matrixMultiplySimplePfS_S_i)
        /*0044*/ 	.word	0x00000000
.L_11:


//--------------------- .nv.compat                --------------------------
	.section	.nv.compat,"",@"SHT_CUDA_COMPAT_INFO"
	.align	4
        /*0000*/ 	.byte	0x02, 0x09, 0x00, 0x00, 0x02, 0x02, 0x01, 0x00, 0x02, 0x05, 0x05, 0x00, 0x03, 0x07, 0x01, 0x01
        /*0010*/ 	.byte	0x02, 0x03, 0x00, 0x00, 0x02, 0x06, 0x01, 0x00, 0x04, 0x0b, 0x08, 0x00, 0x09, 0x00, 0x00, 0x00
        /*0020*/ 	.byte	0x00, 0x00, 0x00, 0x00


//--------------------- .nv.info._Z23matrixMultiplyOptimisedPfS_S_i --------------------------
	.section	.nv.info._Z23matrixMultiplyOptimisedPfS_S_i,"",@"SHT_CUDA_INFO"
	.sectionflags	@""
	.align	4


	//----- nvinfo : EIATTR_CUDA_API_VERSION
	.align		4
        /*0000*/ 	.byte	0x04, 0x37
        /*0002*/ 	.short	(.L_13 - .L_12)
.L_12:
        /*0004*/ 	.word	0x00000082


	//----- nvinfo : EIATTR_KPARAM_INFO
	.align		4
.L_13:
        /*0008*/ 	.byte	0x04, 0x17
        /*000a*/ 	.short	(.L_15 - .L_14)
.L_14:
        /*000c*/ 	.word	0x00000000
        /*0010*/ 	.short	0x0003
        /*0012*/ 	.short	0x0018
        /*0014*/ 	.byte	0x00, 0xf0, 0x11, 0x00


	//----- nvinfo : EIATTR_KPARAM_INFO
	.align		4
.L_15:
        /*0018*/ 	.byte	0x04, 0x17
        /*001a*/ 	.short	(.L_17 - .L_16)
.L_16:
        /*001c*/ 	.word	0x00000000
        /*0020*/ 	.short	0x0002
        /*0022*/ 	.short	0x0010
        /*0024*/ 	.byte	0x00, 0xf5, 0x21, 0x00


	//----- nvinfo : EIATTR_KPARAM_INFO
	.align		4
.L_17:
        /*0028*/ 	.byte	0x04, 0x17
        /*002a*/ 	.short	(.L_19 - .L_18)
.L_18:
        /*002c*/ 	.word	0x00000000
        /*0030*/ 	.short	0x0001
        /*0032*/ 	.short	0x0008
        /*0034*/ 	.byte	0x00, 0xf5, 0x21, 0x00


	//----- nvinfo : EIATTR_KPARAM_INFO
	.align		4
.L_19:
        /*0038*/ 	.byte	0x04, 0x17
        /*003a*/ 	.short	(.L_21 - .L_20)
.L_20:
        /*003c*/ 	.word	0x00000000
        /*0040*/ 	.short	0x0000
        /*0042*/ 	.short	0x0000
        /*0044*/ 	.byte	0x00, 0xf5, 0x21, 0x00


	//----- nvinfo : EIATTR_SPARSE_MMA_MASK
	.align		4
.L_21:
        /*0048*/ 	.byte	0x03, 0x50
        /*004a*/ 	.short	0x0000


	//----- nvinfo : EIATTR_MAXREG_COUNT
	.align		4
        /*004c*/ 	.byte	0x03, 0x1b
        /*004e*/ 	.short	0x00ff


	//----- nvinfo : EIATTR_NUM_BARRIERS
	.align		4
        /*0050*/ 	.byte	0x02, 0x4c
        /*0052*/ 	.byte	0x01
	.zero		1


	//----- nvinfo : EIATTR_MERCURY_ISA_VERSION
	.align		4
        /*0054*/ 	.byte	0x03, 0x5f
        /*0056*/ 	.short	0x0101


	//----- nvinfo : EIATTR_VRC_CTA_INIT_COUNT
	.align		4
        /*0058*/ 	.byte	0x02, 0x4a
	.zero		1
	.zero		1


	//----- nvinfo : EIATTR_EXIT_INSTR_OFFSETS
	.align		4
        /*005c*/ 	.byte	0x04, 0x1c
        /*005e*/ 	.short	(.L_23 - .L_22)


	//   ....[0]....
.L_22:
        /*0060*/ 	.word	0x00001870


	//----- nvinfo : EIATTR_CBANK_PARAM_SIZE
	.align		4
.L_23:
        /*0064*/ 	.byte	0x03, 0x19
        /*0066*/ 	.short	0x001c


	//----- nvinfo : EIATTR_PARAM_CBANK
	.align		4
        /*0068*/ 	.byte	0x04, 0x0a
        /*006a*/ 	.short	(.L_25 - .L_24)
	.align		4
.L_24:
        /*006c*/ 	.word	index@(.nv.constant0._Z23matrixMultiplyOptimisedPfS_S_i)
        /*0070*/ 	.short	0x0380
        /*0072*/ 	.short	0x001c


	//----- nvinfo : EIATTR_SW_WAR
	.align		4
.L_25:
        /*0074*/ 	.byte	0x04, 0x36
        /*0076*/ 	.short	(.L_27 - .L_26)
.L_26:
        /*0078*/ 	.word	0x00000008
.L_27:


//--------------------- .nv.info._Z20matrixMultiplySimplePfS_S_i --------------------------
	.section	.nv.info._Z20matrixMultiplySimplePfS_S_i,"",@"SHT_CUDA_INFO"
	.sectionflags	@""
	.align	4


	//----- nvinfo : EIATTR_CUDA_API_VERSION
	.align		4
        /*0000*/ 	.byte	0x04, 0x37
        /*0002*/ 	.short	(.L_29 - .L_28)
.L_28:
        /*0004*/ 	.word	0x00000082


	//----- nvinfo : EIATTR_KPARAM_INFO
	.align		4
.L_29:
        /*0008*/ 	.byte	0x04, 0x17
        /*000a*/ 	.short	(.L_31 - .L_30)
.L_30:
        /*000c*/ 	.word	0x00000000
        /*0010*/ 	.short	0x0003
        /*0012*/ 	.short	0x0018
        /*0014*/ 	.byte	0x00, 0xf0, 0x11, 0x00


	//----- nvinfo : EIATTR_KPARAM_INFO
	.align		4
.L_31:
        /*0018*/ 	.byte	0x04, 0x17
        /*001a*/ 	.short	(.L_33 - .L_32)
.L_32:
        /*001c*/ 	.word	0x00000000
        /*0020*/ 	.short	0x0002
        /*0022*/ 	.short	0x0010
        /*0024*/ 	.byte	0x00, 0xf5, 0x21, 0x00


	//----- nvinfo : EIATTR_KPARAM_INFO
	.align		4
.L_33:
        /*0028*/ 	.byte	0x04, 0x17
        /*002a*/ 	.short	(.L_35 - .L_34)
.L_34:
        /*002c*/ 	.word	0x00000000
        /*0030*/ 	.short	0x0001
        /*0032*/ 	.short	0x0008
        /*0034*/ 	.byte	0x00, 0xf5, 0x21, 0x00


	//----- nvinfo : EIATTR_KPARAM_INFO
	.align		4
.L_35:
        /*0038*/ 	.byte	0x04, 0x17
        /*003a*/ 	.short	(.L_37 - .L_36)
.L_36:
        /*003c*/ 	.word	0x00000000
        /*0040*/ 	.short	0x0000
        /*0042*/ 	.short	0x0000
        /*0044*/ 	.byte	0x00, 0xf5, 0x21, 0x00


	//----- nvinfo : EIATTR_SPARSE_MMA_MASK
	.align		4
.L_37:
        /*0048*/ 	.byte	0x03, 0x50
        /*004a*/ 	.short	0x0000


	//----- nvinfo : EIATTR_MAXREG_COUNT
	.align		4
        /*004c*/ 	.byte	0x03, 0x1b
        /*004e*/ 	.short	0x00ff


	//----- nvinfo : EIATTR_MERCURY_ISA_VERSION
	.align		4
        /*0050*/ 	.byte	0x03, 0x5f
        /*0052*/ 	.short	0x0101


	//----- nvinfo : EIATTR_VRC_CTA_INIT_COUNT
	.align		4
        /*0054*/ 	.byte	0x02, 0x4a
	.zero		1
	.zero		1


	//----- nvinfo : EIATTR_EXIT_INSTR_OFFSETS
	.align		4
        /*0058*/ 	.byte	0x04, 0x1c
        /*005a*/ 	.short	(.L_39 - .L_38)


	//   ....[0]....
.L_38:
        /*005c*/ 	.word	0x00000ab0


	//----- nvinfo : EIATTR_CBANK_PARAM_SIZE
	.align		4
.L_39:
        /*0060*/ 	.byte	0x03, 0x19
        /*0062*/ 	.short	0x001c


	//----- nvinfo : EIATTR_PARAM_CBANK
	.align		4
        /*0064*/ 	.byte	0x04, 0x0a
        /*0066*/ 	.short	(.L_41 - .L_40)
	.align		4
.L_40:
        /*0068*/ 	.word	index@(.nv.constant0._Z20matrixMultiplySimplePfS_S_i)
        /*006c*/ 	.short	0x0380
        /*006e*/ 	.short	0x001c


	//----- nvinfo : EIATTR_SW_WAR
	.align		4
.L_41:
        /*0070*/ 	.byte	0x04, 0x36
        /*0072*/ 	.short	(.L_43 - .L_42)
.L_42:
        /*0074*/ 	.word	0x00000008
.L_43:


//--------------------- .nv.callgraph             --------------------------
	.section	.nv.callgraph,"",@"SHT_CUDA_CALLGRAPH"
	.align	4
	.sectionentsize	8
	.align		4
        /*0000*/ 	.word	0x00000000
	.align		4
        /*0004*/ 	.word	0xffffffff
	.align		4
        /*0008*/ 	.word	0x00000000
	.align		4
        /*000c*/ 	.word	0xfffffffe
	.align		4
        /*0010*/ 	.word	0x00000000
	.align		4
        /*0014*/ 	.word	0xfffffffd
	.align		4
        /*0018*/ 	.word	0x00000000
	.align		4
        /*001c*/ 	.word	0xfffffffc


//--------------------- .text._Z23matrixMultiplyOptimisedPfS_S_i --------------------------
	.section	.text._Z23matrixMultiplyOptimisedPfS_S_i,"ax",@progbits
	.align	128
        .global         _Z23matrixMultiplyOptimisedPfS_S_i
        .type           _Z23matrixMultiplyOptimisedPfS_S_i,@function
        .size           _Z23matrixMultiplyOptimisedPfS_S_i,(.L_x_10 - _Z23matrixMultiplyOptimisedPfS_S_i)
        .other          _Z23matrixMultiplyOptimisedPfS_S_i,@"STO_CUDA_ENTRY STV_DEFAULT"
_Z23matrixMultiplyOptimisedPfS_S_i:
.text._Z23matrixMultiplyOptimisedPfS_S_i:
[----:B------:R-:W-:Y:S08]  /*0000*/  LDC R1, c[0x0][0x37c] ;  /* 0x0000df00ff017b82 */ /* 0x000ff00000000800 */
[----:B------:R-:W0:Y:S01]  /*0010*/  LDC R4, c[0x0][0x398] ;  /* 0x0000e600ff047b82 */ /* 0x000e220000000800 */
[----:B------:R-:W1:Y:S01]  /*0020*/  S2R R3, SR_TID.Y ;  /* 0x0000000000037919 */ /* 0x000e620000002200 */
[----:B------:R-:W2:Y:S01]  /*0030*/  LDCU.64 UR8, c[0x0][0x358] ;  /* 0x00006b00ff0877ac */ /* 0x000ea20008000a00 */
[----:B------:R-:W-:Y:S01]  /*0040*/  HFMA2 R33, -RZ, RZ, 0, 0 ;  /* 0x00000000ff217431 */ /* 0x000fe200000001ff */
[----:B------:R-:W3:Y:S04]  /*0050*/  S2R R2, SR_TID.X ;  /* 0x0000000000027919 */ /* 0x000ee80000002100 */
[----:B------:R-:W1:Y:S08]  /*0060*/  LDC R0, c[0x0][0x364] ;  /* 0x0000d900ff007b82 */ /* 0x000e700000000800 */
[----:B------:R-:W1:Y:S08]  /*0070*/  S2UR UR4, SR_CTAID.Y ;  /* 0x00000000000479c3 */ /* 0x000e700000002600 */
[----:B------:R-:W3:Y:S01]  /*0080*/  S2UR UR5, SR_CTAID.X ;  /* 0x00000000000579c3 */ /* 0x000ee20000002500 */
[----:B0-----:R-:W-:-:S02]  /*0090*/  ISETP.GE.AND P0, PT, R4, 0x10, PT ;  /* 0x000000100400780c */ /* 0x001fc40003f06270 */
[----:B------:R-:W-:-:S04]  /*00a0*/  SHF.R.S32.HI R5, RZ, 0x1f, R4 ;  /* 0x0000001fff057819 */ /* 0x000fc80000011404 */
[----:B------:R-:W-:Y:S01]  /*00b0*/  LEA.HI R5, R5, R4, RZ, 0x4 ;  /* 0x0000000405057211 */ /* 0x000fe200078f20ff */
[----:B------:R-:W3:Y:S01]  /*00c0*/  LDC R21, c[0x0][0x360] ;  /* 0x0000d800ff157b82 */ /* 0x000ee20000000800 */
[----:B-1----:R-:W-:Y:S02]  /*00d0*/  IMAD R23, R0, UR4, R3 ;  /* 0x0000000400177c24 */ /* 0x002fe4000f8e0203 */
[----:B---3--:R-:W-:-:S03]  /*00e0*/  IMAD R21, R21, UR5, R2 ;  /* 0x0000000515157c24 */ /* 0x008fc6000f8e0202 */
[----:B--2---:R-:W-:Y:S05]  /*00f0*/  @!P0 BRA `(.L_x_0) ;  /* 0x0000001400cc8947 */ /* 0x004fea0003800000 */
[----:B------:R-:W0:Y:S01]  /*0100*/  S2UR UR6, SR_CgaCtaId ;  /* 0x00000000000679c3 */ /* 0x000e220000008800 */
[----:B------:R-:W-:Y:S01]  /*0110*/  SHF.R.S32.HI R28, RZ, 0x4, R5 ;  /* 0x00000004ff1c7819 */ /* 0x000fe20000011405 */
[----:B------:R-:W-:Y:S01]  /*0120*/  UMOV UR4, 0x400 ;  /* 0x0000040000047882 */ /* 0x000fe20000000000 */
[----:B------:R-:W-:Y:S01]  /*0130*/  IMAD R7, R23, R4, R2 ;  /* 0x0000000417077224 */ /* 0x000fe200078e0202 */
[----:B------:R-:W-:Y:S02]  /*0140*/  MOV R33, RZ ;  /* 0x000000ff00217202 */ /* 0x000fe40000000f00 */
[----:B------:R-:W-:-:S04]  /*0150*/  IADD3 R0, PT, PT, R28, -0x1, RZ ;  /* 0xffffffff1c007810 */ /* 0x000fc80007ffe0ff */
[----:B------:R-:W-:Y:S02]  /*0160*/  ISETP.GE.U32.AND P0, PT, R0, 0x3, PT ;  /* 0x000000030000780c */ /* 0x000fe40003f06070 */
[----:B------:R-:W-:Y:S01]  /*0170*/  MOV R0, RZ ;  /* 0x000000ff00007202 */ /* 0x000fe20000000f00 */
[----:B0-----:R-:W-:-:S06]  /*0180*/  ULEA UR5, UR6, UR4, 0x18 ;  /* 0x0000000406057291 */ /* 0x001fcc000f8ec0ff */
[----:B------:R-:W-:-:S04]  /*0190*/  LEA R5, R3, UR5, 0x6 ;  /* 0x0000000503057c11 */ /* 0x000fc8000f8e30ff */
[----:B------:R-:W-:Y:S05]  /*01a0*/  @!P0 BRA `(.L_x_1) ;  /* 0x0000000c001c8947 */ /* 0x000fea0003800000 */
[----:B------:R-:W-:Y:S01]  /*01b0*/  UIADD3 UR5, UPT, UPT, UR4, 0x400, URZ ;  /* 0x0000040004057890 */ /* 0x000fe2000fffe0ff */
[C---:B------:R-:W-:Y:S01]  /*01c0*/  IADD3 R31, PT, PT, R3.reuse, 0x30, RZ ;  /* 0x00000030031f7810 */ /* 0x040fe20007ffe0ff */
[----:B------:R-:W-:Y:S01]  /*01d0*/  HFMA2 R33, -RZ, RZ, 0, 0 ;  /* 0x00000000ff217431 */ /* 0x000fe200000001ff */
[C---:B------:R-:W-:Y:S01]  /*01e0*/  IADD3 R29, PT, PT, R3.reuse, 0x20, RZ ;  /* 0x00000020031d7810 */ /* 0x040fe20007ffe0ff */
[----:B------:R-:W-:Y:S01]  /*01f0*/  ULEA UR5, UR6, UR5, 0x18 ;  /* 0x0000000506057291 */ /* 0x000fe2000f8ec0ff */
[C---:B------:R-:W-:Y:S01]  /*0200*/  IADD3 R27, PT, PT, R3.reuse, 0x10, RZ ;  /* 0x00000010031b7810 */ /* 0x040fe20007ffe0ff */
[-CC-:B------:R-:W-:Y:S01]  /*0210*/  IMAD R25, R3, R4.reuse, R21.reuse ;  /* 0x0000000403197224 */ /* 0x180fe200078e0215 */
[----:B------:R-:W-:Y:S01]  /*0220*/  LOP3.LUT R0, R28, 0x7fffffc, RZ, 0xc0, !PT ;  /* 0x07fffffc1c007812 */ /* 0x000fe200078ec0ff */
[-CC-:B------:R-:W-:Y:S01]  /*0230*/  IMAD R31, R31, R4.reuse, R21.reuse ;  /* 0x000000041f1f7224 */ /* 0x180fe200078e0215 */
[----:B------:R-:W-:Y:S01]  /*0240*/  MOV R26, R7 ;  /* 0x00000007001a7202 */ /* 0x000fe20000000f00 */
[-CC-:B------:R-:W-:Y:S01]  /*0250*/  IMAD R29, R29, R4.reuse, R21.reuse ;  /* 0x000000041d1d7224 */ /* 0x180fe200078e0215 */
[C---:B------:R-:W-:Y:S01]  /*0260*/  LEA R20, R2.reuse, UR5, 0x2 ;  /* 0x0000000502147c11 */ /* 0x040fe2000f8e10ff */
[----:B------:R-:W-:Y:S01]  /*0270*/  IMAD R27, R27, R4, R21 ;  /* 0x000000041b1b7224 */ /* 0x000fe200078e0215 */
[----:B------:R-:W-:-:S02]  /*0280*/  LEA R22, R2, R5, 0x2 ;  /* 0x0000000502167211 */ /* 0x000fc400078e10ff */
[----:B------:R-:W-:Y:S02]  /*0290*/  IADD3 R24, PT, PT, -R0, RZ, RZ ;  /* 0x000000ff00187210 */ /* 0x000fe40007ffe1ff */
[----:B------:R-:W-:-:S07]  /*02a0*/  LEA R6, R3, R20, 0x6 ;  /* 0x0000001403067211 */ /* 0x000fce00078e30ff */
.L_x_2:
[----:B------:R-:W0:Y:S08]  /*02b0*/  LDC.64 R16, c[0x0][0x380] ;  /* 0x0000e000ff107b82 */ /* 0x000e300000000a00 */
[----:B------:R-:W1:Y:S01]  /*02c0*/  LDC.64 R18, c[0x0][0x388] ;  /* 0x0000e200ff127b82 */ /* 0x000e620000000a00 */
[----:B0-----:R-:W-:-:S05]  /*02d0*/  IMAD.WIDE R16, R26, 0x4, R16 ;  /* 0x000000041a107825 */ /* 0x001fca00078e0210 */
[----:B------:R-:W2:Y:S01]  /*02e0*/  LDG.E R11, desc[UR8][R16.64] ;  /* 0x00000008100b7981 */ /* 0x000ea2000c1e1900 */
[----:B-1----:R-:W-:-:S05]  /*02f0*/  IMAD.WIDE R8, R25, 0x4, R18 ;  /* 0x0000000419087825 */ /* 0x002fca00078e0212 */
[----:B------:R-:W3:Y:S04]  /*0300*/  LDG.E R37, desc[UR8][R8.64] ;  /* 0x0000000808257981 */ /* 0x000ee8000c1e1900 */
[----:B--2---:R-:W-:Y:S04]  /*0310*/  STS [R22], R11 ;  /* 0x0000000b16007388 */ /* 0x004fe80000000800 */
[----:B---3--:R-:W-:Y:S01]  /*0320*/  STS [R6], R37 ;  /* 0x0000002506007388 */ /* 0x008fe20000000800 */
[----:B------:R-:W-:Y:S06]  /*0330*/  BAR.SYNC.DEFER_BLOCKING 0x0 ;  /* 0x0000000000007b1d */ /* 0x000fec0000010000 */
[----:B------:R-:W-:Y:S04]  /*0340*/  LDS R10, [R20] ;  /* 0x00000000140a7984 */ /* 0x000fe80000000800 */
[----:B------:R-:W0:Y:S04]  /*0350*/  LDS.128 R12, [R5] ;  /* 0x00000000050c7984 */ /* 0x000e280000000c00 */
[----:B------:R-:W1:Y:S04]  /*0360*/  LDS R30, [R20+0x40] ;  /* 0x00004000141e7984 */ /* 0x000e680000000800 */
[----:B------:R-:W2:Y:S01]  /*0370*/  LDS R35, [R20+0x80] ;  /* 0x0000800014237984 */ /* 0x000ea20000000800 */
[----:B0-----:R-:W-:-:S03]  /*0380*/  FFMA R10, R12, R10, R33 ;  /* 0x0000000a0c0a7223 */ /* 0x001fc60000000021 */
[----:B------:R-:W0:Y:S01]  /*0390*/  LDS R12, [R20+0xc0] ;  /* 0x0000c000140c7984 */ /* 0x000e220000000800 */
[----:B-1----:R-:W-:-:S03]  /*03a0*/  FFMA R32, R30, R13, R10 ;  /* 0x0000000d1e207223 */ /* 0x002fc6000000000a */
[----:B------:R-:W-:Y:S04]  /*03b0*/  LDS R13, [R20+0x100] ;  /* 0x00010000140d7984 */ /* 0x000fe80000000800 */
[----:B------:R-:W1:Y:S04]  /*03c0*/  LDS.128 R8, [R5+0x10] ;  /* 0x0000100005087984 */ /* 0x000e680000000c00 */
[----:B------:R-:W3:Y:S04]  /*03d0*/  LDS R30, [R20+0x140] ;  /* 0x00014000141e7984 */ /* 0x000ee80000000800 */
[----:B------:R-:W4:Y:S01]  /*03e0*/  LDS R33, [R20+0x180] ;  /* 0x0001800014217984 */ /* 0x000f220000000800 */
[----:B--2---:R-:W-:-:S04]  /*03f0*/  FFMA R35, R35, R14, R32 ;  /* 0x0000000e23237223 */ /* 0x004fc80000000020 */
[----:B0-----:R-:W-:Y:S02]  /*0400*/  FFMA R15, R12, R15, R35 ;  /* 0x0000000f0c0f7223 */ /* 0x001fe40000000023 */
[----:B------:R-:W-:Y:S02]  /*0410*/  LDS R35, [R20+0x240] ;  /* 0x0002400014237984 */ /* 0x000fe40000000800 */
[----:B-1----:R-:W-:Y:S02]  /*0420*/  FFMA R13, R8, R13, R15 ;  /* 0x0000000d080d7223 */ /* 0x002fe4000000000f */
[----:B------:R-:W0:Y:S02]  /*0430*/  LDS R8, [R20+0x1c0] ;  /* 0x0001c00014087984 */ /* 0x000e240000000800 */
[----:B---3--:R-:W-:Y:S02]  /*0440*/  FFMA R30, R30, R9, R13 ;  /* 0x000000091e1e7223 */ /* 0x008fe4000000000d */
[----:B------:R-:W-:Y:S04]  /*0450*/  LDS R9, [R20+0x200] ;  /* 0x0002000014097984 */ /* 0x000fe80000000800 */
[----:B------:R-:W1:Y:S01]  /*0460*/  LDS.128 R12, [R5+0x20] ;  /* 0x00002000050c7984 */ /* 0x000e620000000c00 */
[----:B----4-:R-:W-:-:S03]  /*0470*/  FFMA R33, R33, R10, R30 ;  /* 0x0000000a21217223 */ /* 0x010fc6000000001e */
[----:B------:R-:W2:Y:S04]  /*0480*/  LDS R30, [R20+0x280] ;  /* 0x00028000141e7984 */ /* 0x000ea80000000800 */
[----:B------:R-:W3:Y:S01]  /*0490*/  LDS R10, [R20+0x2c0] ;  /* 0x0002c000140a7984 */ /* 0x000ee20000000800 */
[----:B0-----:R-:W-:-:S03]  /*04a0*/  FFMA R11, R8, R11, R33 ;  /* 0x0000000b080b7223 */ /* 0x001fc60000000021 */
[----:B------:R-:W-:Y:S01]  /*04b0*/  LDS R8, [R20+0x340] ;  /* 0x0003400014087984 */ /* 0x000fe20000000800 */
[----:B-1----:R-:W-:-:S03]  /*04c0*/  FFMA R12, R12, R9, R11 ;  /* 0x000000090c0c7223 */ /* 0x002fc6000000000b */
[----:B------:R-:W-:Y:S01]  /*04d0*/  LDS R9, [R20+0x300] ;  /* 0x0003000014097984 */ /* 0x000fe20000000800 */
[----:B------:R-:W-:-:S03]  /*04e0*/  FFMA R13, R35, R13, R12 ;  /* 0x0000000d230d7223 */ /* 0x000fc6000000000c */
[----:B------:R-:W-:Y:S01]  /*04f0*/  LDS R35, [R20+0x380] ;  /* 0x0003800014237984 */ /* 0x000fe20000000800 */
[----:B--2---:R-:W-:-:S03]  /*0500*/  FFMA R13, R30, R14, R13 ;  /* 0x0000000e1e0d7223 */ /* 0x004fc6000000000d */
[----:B------:R-:W-:Y:S01]  /*0510*/  LDS R30, [R20+0x3c0] ;  /* 0x0003c000141e7984 */ /* 0x000fe20000000800 */
[----:B---3--:R-:W-:-:S03]  /*0520*/  FFMA R11, R10, R15, R13 ;  /* 0x0000000f0a0b7223 */ /* 0x008fc6000000000d */
[----:B------:R-:W0:Y:S01]  /*0530*/  LDS.128 R12, [R5+0x30] ;  /* 0x00003000050c7984 */ /* 0x000e220000000c00 */
[----:B------:R-:W-:Y:S01]  /*0540*/  BAR.SYNC.DEFER_BLOCKING 0x0 ;  /* 0x0000000000007b1d */ /* 0x000fe20000010000 */
[----:B------:R-:W-:-:S05]  /*0550*/  IMAD.WIDE R32, R27, 0x4, R18 ;  /* 0x000000041b207825 */ /* 0x000fca00078e0212 */
[----:B------:R-:W2:Y:S04]  /*0560*/  LDG.E R36, desc[UR8][R16.64+0x40] ;  /* 0x0000400810247981 */ /* 0x000ea8000c1e1900 */
[----:B------:R-:W3:Y:S01]  /*0570*/  LDG.E R32, desc[UR8][R32.64] ;  /* 0x0000000820207981 */ /* 0x000ee2000c1e1900 */
[----:B0-----:R-:W-:-:S04]  /*0580*/  FFMA R12, R12, R9, R11 ;  /* 0x000000090c0c7223 */ /* 0x001fc8000000000b */
[----:B------:R-:W-:-:S04]  /*0590*/  FFMA R34, R8, R13, R12 ;  /* 0x0000000d08227223 */ /* 0x000fc8000000000c */
[----:B------:R-:W-:-:S04]  /*05a0*/  FFMA R35, R35, R14, R34 ;  /* 0x0000000e23237223 */ /* 0x000fc80000000022 */
[----:B------:R-:W-:Y:S01]  /*05b0*/  FFMA R15, R30, R15, R35 ;  /* 0x0000000f1e0f7223 */ /* 0x000fe20000000023 */
[----:B--2---:R-:W-:Y:S04]  /*05c0*/  STS [R22], R36 ;  /* 0x0000002416007388 */ /* 0x004fe80000000800 */
[----:B---3--:R-:W-:Y:S01]  /*05d0*/  STS [R6], R32 ;  /* 0x0000002006007388 */ /* 0x008fe20000000800 */
[----:B------:R-:W-:Y:S06]  /*05e0*/  BAR.SYNC.DEFER_BLOCKING 0x0 ;  /* 0x0000000000007b1d */ /* 0x000fec0000010000 */
[----:B------:R-:W-:Y:S04]  /*05f0*/  LDS R37, [R20] ;  /* 0x0000000014257984 */ /* 0x000fe80000000800 */
[----:B------:R-:W0:Y:S04]  /*0600*/  LDS.128 R8, [R5] ;  /* 0x0000000005087984 */ /* 0x000e280000000c00 */
[----:B------:R-:W1:Y:S04]  /*0610*/  LDS R12, [R20+0x40] ;  /* 0x00004000140c7984 */ /* 0x000e680000000800 */
[----:B------:R-:W2:Y:S04]  /*0620*/  LDS R33, [R20+0x80] ;  /* 0x0000800014217984 */ /* 0x000ea80000000800 */
[----:B------:R-:W-:Y:S04]  /*0630*/  LDS R30, [R20+0x140] ;  /* 0x00014000141e7984 */ /* 0x000fe80000000800 */
[----:B------:R-:W-:Y:S01]  /*0640*/  LDS R35, [R20+0x180] ;  /* 0x0001800014237984 */ /* 0x000fe20000000800 */
[----:B0-----:R-:W-:-:S03]  /*0650*/  FFMA R15, R8, R37, R15 ;  /* 0x00000025080f7223 */ /* 0x001fc6000000000f */
[----:B------:R-:W0:Y:S01]  /*0660*/  LDS R8, [R20+0xc0] ;  /* 0x0000c00014087984 */ /* 0x000e220000000800 */
[----:B-1----:R-:W-:-:S03]  /*0670*/  FFMA R32, R12, R9, R15 ;  /* 0x000000090c207223 */ /* 0x002fc6000000000f */
[----:B------:R-:W-:Y:S04]  /*0680*/  LDS R9, [R20+0x100] ;  /* 0x0001000014097984 */ /* 0x000fe80000000800 */
[----:B------:R-:W1:Y:S01]  /*0690*/  LDS.128 R12, [R5+0x10] ;  /* 0x00001000050c7984 */ /* 0x000e620000000c00 */
[----:B--2---:R-:W-:-:S04]  /*06a0*/  FFMA R33, R33, R10, R32 ;  /* 0x0000000a21217223 */ /* 0x004fc80000000020 */
[----:B0-----:R-:W-:Y:S02]  /*06b0*/  FFMA R11, R8, R11, R33 ;  /* 0x0000000b080b7223 */ /* 0x001fe40000000021 */
[----:B------:R-:W-:Y:S02]  /*06c0*/  LDS R33, [R20+0x240] ;  /* 0x0002400014217984 */ /* 0x000fe40000000800 */
[----:B-1----:R-:W-:Y:S02]  /*06d0*/  FFMA R9, R12, R9, R11 ;  /* 0x000000090c097223 */ /* 0x002fe4000000000b */
[----:B------:R-:W0:Y:S02]  /*06e0*/  LDS R12, [R20+0x1c0] ;  /* 0x0001c000140c7984 */ /* 0x000e240000000800 */
[----:B------:R-:W-:Y:S02]  /*06f0*/  FFMA R30, R30, R13, R9 ;  /* 0x0000000d1e1e7223 */ /* 0x000fe40000000009 */
[----:B------:R-:W-:Y:S04]  /*0700*/  LDS R13, [R20+0x200] ;  /* 0x00020000140d7984 */ /* 0x000fe80000000800 */
[----:B------:R-:W1:Y:S01]  /*0710*/  LDS.128 R8, [R5+0x20] ;  /* 0x0000200005087984 */ /* 0x000e620000000c00 */
[----:B------:R-:W-:-:S03]  /*0720*/  FFMA R35, R35, R14, R30 ;  /* 0x0000000e23237223 */ /* 0x000fc6000000001e */
[----:B------:R-:W2:Y:S04]  /*0730*/  LDS R30, [R20+0x280] ;  /* 0x00028000141e7984 */ /* 0x000ea80000000800 */
[----:B------:R-:W3:Y:S01]  /*0740*/  LDS R14, [R20+0x2c0] ;  /* 0x0002c000140e7984 */ /* 0x000ee20000000800 */
[----:B0-----:R-:W-:-:S03]  /*0750*/  FFMA R15, R12, R15, R35 ;  /* 0x0000000f0c0f7223 */ /* 0x001fc60000000023 */
[----:B------:R-:W-:Y:S01]  /*0760*/  LDS R35, [R20+0x380] ;  /* 0x0003800014237984 */ /* 0x000fe20000000800 */
[----:B-1----:R-:W-:-:S04]  /*0770*/  FFMA R8, R8, R13, R15 ;  /* 0x0000000d08087223 */ /* 0x002fc8000000000f */
[----:B------:R-:W-:Y:S02]  /*0780*/  FFMA R9, R33, R9, R8 ;  /* 0x0000000921097223 */ /* 0x000fe40000000008 */
[----:B------:R-:W-:Y:S02]  /*0790*/  LDS R8, [R20+0x340] ;  /* 0x0003400014087984 */ /* 0x000fe40000000800 */
[----:B--2---:R-:W-:Y:S02]  /*07a0*/  FFMA R13, R30, R10, R9 ;  /* 0x0000000a1e0d7223 */ /* 0x004fe40000000009 */
[----:B------:R-:W-:Y:S02]  /*07b0*/  LDS R9, [R20+0x300] ;  /* 0x0003000014097984 */ /* 0x000fe40000000800 */
[----:B---3--:R-:W-:Y:S02]  /*07c0*/  FFMA R11, R14, R11, R13 ;  /* 0x0000000b0e0b7223 */ /* 0x008fe4000000000d */
[----:B------:R-:W-:Y:S04]  /*07d0*/  LDS R30, [R20+0x3c0] ;  /* 0x0003c000141e7984 */ /* 0x000fe80000000800 */
        /* <DEDUP_REMOVED lines=9> */
[----:B------:R-:W-:Y:S01]  /*0870*/  IMAD.WIDE R18, R31, 0x4, R18 ;  /* 0x000000041f127825 */ /* 0x000fe200078e0212 */
[----:B--2---:R-:W-:Y:S04]  /*0880*/  STS [R22], R36 ;  /* 0x0000002416007388 */ /* 0x004fe80000000800 */
[----:B---3--:R-:W-:Y:S01]  /*0890*/  STS [R6], R32 ;  /* 0x0000002006007388 */ /* 0x008fe20000000800 */
[----:B------:R-:W-:Y:S06]  /*08a0*/  BAR.SYNC.DEFER_BLOCKING 0x0 ;  /* 0x0000000000007b1d */ /* 0x000fec0000010000 */
[----:B------:R-:W-:Y:S04]  /*08b0*/  LDS R37, [R20] ;  /* 0x0000000014257984 */ /* 0x000fe80000000800 */
[----:B------:R-:W0:Y:S04]  /*08c0*/  LDS.128 R8, [R5] ;  /* 0x0000000005087984 */ /* 0x000e280000000c00 */
[----:B------:R-:W1:Y:S04]  /*08d0*/  LDS R12, [R20+0x40] ;  /* 0x00004000140c7984 */ /* 0x000e680000000800 */
[----:B------:R-:W2:Y:S04]  /*08e0*/  LDS R33, [R20+0x80] ;  /* 0x0000800014217984 */ /* 0x000ea80000000800 */
[----:B------:R-:W3:Y:S04]  /*08f0*/  LDS R35, [R20+0xc0] ;  /* 0x0000c00014237984 */ /* 0x000ee80000000800 */
[----:B------:R-:W-:Y:S01]  /*0900*/  LDS R32, [R20+0x200] ;  /* 0x0002000014207984 */ /* 0x000fe20000000800 */
[----:B0-----:R-:W-:-:S03]  /*0910*/  FFMA R15, R8, R37, R15 ;  /* 0x00000025080f7223 */ /* 0x001fc6000000000f */
[----:B------:R-:W-:Y:S01]  /*0920*/  LDS R8, [R20+0x140] ;  /* 0x0001400014087984 */ /* 0x000fe20000000800 */
[----:B-1----:R-:W-:-:S03]  /*0930*/  FFMA R30, R12, R9, R15 ;  /* 0x000000090c1e7223 */ /* 0x002fc6000000000f */
[----:B------:R-:W-:Y:S04]  /*0940*/  LDS R9, [R20+0x100] ;  /* 0x0001000014097984 */ /* 0x000fe80000000800 */
[----:B------:R-:W0:Y:S01]  /*0950*/  LDS.128 R12, [R5+0x10] ;  /* 0x00001000050c7984 */ /* 0x000e220000000c00 */
[----:B--2---:R-:W-:-:S03]  /*0960*/  FFMA R10, R33, R10, R30 ;  /* 0x0000000a210a7223 */ /* 0x004fc6000000001e */
[----:B------:R-:W1:Y:S01]  /*0970*/  LDS R33, [R20+0x180] ;  /* 0x0001800014217984 */ /* 0x000e620000000800 */
[----:B---3--:R-:W-:-:S03]  /*0980*/  FFMA R11, R35, R11, R10 ;  /* 0x0000000b230b7223 */ /* 0x008fc6000000000a */
[----:B------:R-:W-:Y:S04]  /*0990*/  LDS R35, [R20+0x240] ;  /* 0x0002400014237984 */ /* 0x000fe80000000800 */
[----:B------:R-:W-:Y:S01]  /*09a0*/  LDS R37, [R20+0x300] ;  /* 0x0003000014257984 */ /* 0x000fe20000000800 */
[----:B0-----:R-:W-:-:S03]  /*09b0*/  FFMA R9, R12, R9, R11 ;  /* 0x000000090c097223 */ /* 0x001fc6000000000b */
[----:B------:R-:W0:Y:S01]  /*09c0*/  LDS R12, [R20+0x1c0] ;  /* 0x0001c000140c7984 */ /* 0x000e220000000800 */
[----:B------:R-:W-:-:S03]  /*09d0*/  FFMA R30, R8, R13, R9 ;  /* 0x0000000d081e7223 */ /* 0x000fc60000000009 */
[----:B------:R-:W2:Y:S04]  /*09e0*/  LDS.128 R8, [R5+0x20] ;  /* 0x0000200005087984 */ /* 0x000ea80000000c00 */
[----:B------:R-:W3:Y:S01]  /*09f0*/  LDS R13, [R20+0x280] ;  /* 0x00028000140d7984 */ /* 0x000ee20000000800 */
[----:B-1----:R-:W-:-:S03]  /*0a00*/  FFMA R33, R33, R14, R30 ;  /* 0x0000000e21217223 */ /* 0x002fc6000000001e */
[----:B------:R-:W-:Y:S01]  /*0a10*/  LDS R30, [R20+0x3c0] ;  /* 0x0003c000141e7984 */ /* 0x000fe20000000800 */
[----:B0-----:R-:W-:-:S04]  /*0a20*/  FFMA R15, R12, R15, R33 ;  /* 0x0000000f0c0f7223 */ /* 0x001fc80000000021 */
[----:B--2---:R-:W-:Y:S02]  /*0a30*/  FFMA R8, R8, R32, R15 ;  /* 0x0000002008087223 */ /* 0x004fe4000000000f */
[----:B------:R-:W-:Y:S02]  /*0a40*/  LDS R32, [R20+0x340] ;  /* 0x0003400014207984 */ /* 0x000fe40000000800 */
[----:B------:R-:W-:Y:S02]  /*0a50*/  FFMA R12, R35, R9, R8 ;  /* 0x00000009230c7223 */ /* 0x000fe40000000008 */
[----:B------:R-:W0:Y:S02]  /*0a60*/  LDS R8, [R20+0x2c0] ;  /* 0x0002c00014087984 */ /* 0x000e240000000800 */
[----:B---3--:R-:W-:Y:S02]  /*0a70*/  FFMA R9, R13, R10, R12 ;  /* 0x0000000a0d097223 */ /* 0x008fe4000000000c */
[----:B------:R-:W-:Y:S04]  /*0a80*/  LDS R35, [R20+0x380] ;  /* 0x0003800014237984 */ /* 0x000fe80000000800 */
[----:B------:R-:W1:Y:S01]  /*0a90*/  LDS.128 R12, [R5+0x30] ;  /* 0x00003000050c7984 */ /* 0x000e620000000c00 */
[----:B------:R-:W-:Y:S06]  /*0aa0*/  BAR.SYNC.DEFER_BLOCKING 0x0 ;  /* 0x0000000000007b1d */ /* 0x000fec0000010000 */
[----:B------:R0:W2:Y:S04]  /*0ab0*/  LDG.E R16, desc[UR8][R16.64+0xc0] ;  /* 0x0000c00810107981 */ /* 0x0000a8000c1e1900 */
[----:B------:R-:W3:Y:S01]  /*0ac0*/  LDG.E R19, desc[UR8][R18.64] ;  /* 0x0000000812137981 */ /* 0x000ee2000c1e1900 */
[----:B0-----:R-:W-:-:S04]  /*0ad0*/  FFMA R17, R8, R11, R9 ;  /* 0x0000000b08117223 */ /* 0x001fc80000000009 */
[----:B-1----:R-:W-:-:S04]  /*0ae0*/  FFMA R37, R12, R37, R17 ;  /* 0x000000250c257223 */ /* 0x002fc80000000011 */
[----:B------:R-:W-:-:S04]  /*0af0*/  FFMA R32, R32, R13, R37 ;  /* 0x0000000d20207223 */ /* 0x000fc80000000025 */
[----:B------:R-:W-:-:S04]  /*0b00*/  FFMA R35, R35, R14, R32 ;  /* 0x0000000e23237223 */ /* 0x000fc80000000020 */
[----:B------:R-:W-:Y:S01]  /*0b10*/  FFMA R17, R30, R15, R35 ;  /* 0x0000000f1e117223 */ /* 0x000fe20000000023 */
[----:B------:R-:W-:-:S04]  /*0b20*/  IADD3 R24, PT, PT, R24, 0x4, RZ ;  /* 0x0000000418187810 */ /* 0x000fc80007ffe0ff */
[----:B------:R-:W-:Y:S02]  /*0b30*/  ISETP.NE.AND P0, PT, R24, RZ, PT ;  /* 0x000000ff1800720c */ /* 0x000fe40003f05270 */
[----:B------:R-:W-:Y:S02]  /*0b40*/  IADD3 R26, PT, PT, R26, 0x40, RZ ;  /* 0x000000401a1a7810 */ /* 0x000fe40007ffe0ff */
[C---:B------:R-:W-:Y:S02]  /*0b50*/  LEA R31, R4.reuse, R31, 0x6 ;  /* 0x0000001f041f7211 */ /* 0x040fe400078e30ff */
[C---:B------:R-:W-:Y:S02]  /*0b60*/  LEA R29, R4.reuse, R29, 0x6 ;  /* 0x0000001d041d7211 */ /* 0x040fe400078e30ff */
[C---:B------:R-:W-:Y:S02]  /*0b70*/  LEA R27, R4.reuse, R27, 0x6 ;  /* 0x0000001b041b7211 */ /* 0x040fe400078e30ff */
[----:B------:R-:W-:Y:S01]  /*0b80*/  LEA R25, R4, R25, 0x6 ;  /* 0x0000001904197211 */ /* 0x000fe200078e30ff */
        /* <DEDUP_REMOVED lines=8> */
[----:B------:R-:W-:Y:S04]  /*0c10*/  LDS R35, [R20+0x100] ;  /* 0x0001000014237984 */ /* 0x000fe80000000800 */
[----:B------:R-:W4:Y:S04]  /*0c20*/  LDS.128 R12, [R5+0x10] ;  /* 0x00001000050c7984 */ /* 0x000f280000000c00 */
[----:B------:R-:W5:Y:S04]  /*0c30*/  LDS R30, [R20+0x140] ;  /* 0x00014000141e7984 */ /* 0x000f680000000800 */
[----:B------:R-:W5:Y:S01]  /*0c40*/  LDS R37, [R20+0x180] ;  /* 0x0001800014257984 */ /* 0x000f620000000800 */
[----:B0-----:R-:W-:-:S03]  /*0c50*/  FFMA R17, R8, R33, R17 ;  /* 0x0000002108117223 */ /* 0x001fc60000000011 */
[----:B------:R-:W0:Y:S01]  /*0c60*/  LDS R8, [R20+0x1c0] ;  /* 0x0001c00014087984 */ /* 0x000e220000000800 */
[----:B-1----:R-:W-:-:S03]  /*0c70*/  FFMA R9, R34, R9, R17 ;  /* 0x0000000922097223 */ /* 0x002fc60000000011 */
[----:B------:R-:W-:Y:S04]  /*0c80*/  LDS R33, [R20+0x200] ;  /* 0x0002000014217984 */ /* 0x000fe80000000800 */
[----:B------:R-:W1:Y:S01]  /*0c90*/  LDS.128 R16, [R5+0x20] ;  /* 0x0000200005107984 */ /* 0x000e620000000c00 */
[----:B--2---:R-:W-:-:S04]  /*0ca0*/  FFMA R9, R36, R10, R9 ;  /* 0x0000000a24097223 */ /* 0x004fc80000000009 */
[----:B---3--:R-:W-:-:S04]  /*0cb0*/  FFMA R9, R32, R11, R9 ;  /* 0x0000000b20097223 */ /* 0x008fc80000000009 */
[----:B----4-:R-:W-:Y:S02]  /*0cc0*/  FFMA R9, R12, R35, R9 ;  /* 0x000000230c097223 */ /* 0x010fe40000000009 */
[----:B------:R-:W2:Y:S02]  /*0cd0*/  LDS R12, [R20+0x240] ;  /* 0x00024000140c7984 */ /* 0x000ea40000000800 */
[----:B-----5:R-:W-:Y:S02]  /*0ce0*/  FFMA R30, R30, R13, R9 ;  /* 0x0000000d1e1e7223 */ /* 0x020fe40000000009 */
[----:B------:R-:W3:Y:S02]  /*0cf0*/  LDS R13, [R20+0x280] ;  /* 0x00028000140d7984 */ /* 0x000ee40000000800 */
[----:B------:R-:W-:Y:S02]  /*0d00*/  FFMA R37, R37, R14, R30 ;  /* 0x0000000e25257223 */ /* 0x000fe4000000001e */
[----:B------:R-:W4:Y:S04]  /*0d10*/  LDS R14, [R20+0x2c0] ;  /* 0x0002c000140e7984 */ /* 0x000f280000000800 */
[----:B------:R-:W-:Y:S01]  /*0d20*/  LDS R30, [R20+0x340] ;  /* 0x00034000141e7984 */ /* 0x000fe20000000800 */
[----:B0-----:R-:W-:-:S03]  /*0d30*/  FFMA R37, R8, R15, R37 ;  /* 0x0000000f08257223 */ /* 0x001fc60000000025 */
[----:B------:R-:W-:Y:S04]  /*0d40*/  LDS R15, [R20+0x300] ;  /* 0x00030000140f7984 */ /* 0x000fe80000000800 */
[----:B------:R-:W0:Y:S01]  /*0d50*/  LDS.128 R8, [R5+0x30] ;  /* 0x0000300005087984 */ /* 0x000e220000000c00 */
[----:B-1----:R-:W-:-:S03]  /*0d60*/  FFMA R37, R16, R33, R37 ;  /* 0x0000002110257223 */ /* 0x002fc60000000025 */
[----:B------:R-:W1:Y:S04]  /*0d70*/  LDS R33, [R20+0x380] ;  /* 0x0003800014217984 */ /* 0x000e680000000800 */
[----:B------:R-:W5:Y:S01]  /*0d80*/  LDS R16, [R20+0x3c0] ;  /* 0x0003c00014107984 */ /* 0x000f620000000800 */
[----:B--2---:R-:W-:-:S04]  /*0d90*/  FFMA R12, R12, R17, R37 ;  /* 0x000000110c0c7223 */ /* 0x004fc80000000025 */
[----:B---3--:R-:W-:-:S04]  /*0da0*/  FFMA R13, R13, R18, R12 ;  /* 0x000000120d0d7223 */ /* 0x008fc8000000000c */
[----:B----4-:R-:W-:-:S04]  /*0db0*/  FFMA R13, R14, R19, R13 ;  /* 0x000000130e0d7223 */ /* 0x010fc8000000000d */
[----:B0-----:R-:W-:-:S04]  /*0dc0*/  FFMA R13, R8, R15, R13 ;  /* 0x0000000f080d7223 */ /* 0x001fc8000000000d */
[----:B------:R-:W-:-:S04]  /*0dd0*/  FFMA R30, R30, R9, R13 ;  /* 0x000000091e1e7223 */ /* 0x000fc8000000000d */
[----:B-1----:R-:W-:-:S04]  /*0de0*/  FFMA R33, R33, R10, R30 ;  /* 0x0000000a21217223 */ /* 0x002fc8000000001e */
[----:B-----5:R-:W-:Y:S01]  /*0df0*/  FFMA R33, R16, R11, R33 ;  /* 0x0000000b10217223 */ /* 0x020fe20000000021 */
[----:B------:R-:W-:Y:S06]  /*0e00*/  BAR.SYNC.DEFER_BLOCKING 0x0 ;  /* 0x0000000000007b1d */ /* 0x000fec0000010000 */
[----:B------:R-:W-:Y:S05]  /*0e10*/  @P0 BRA `(.L_x_2) ;  /* 0xfffffff400240947 */ /* 0x000fea000383ffff */
.L_x_1:
[----:B------:R-:W-:-:S13]  /*0e20*/  LOP3.LUT P0, R6, R28, 0x3, RZ, 0xc0, !PT ;  /* 0x000000031c067812 */ /* 0x000fda000780c0ff */
[----:B------:R-:W-:Y:S05]  /*0e30*/  @!P0 BRA `(.L_x_0) ;  /* 0x00000008007c8947 */ /* 0x000fea0003800000 */
[----:B------:R-:W-:Y:S02]  /*0e40*/  ISETP.NE.AND P0, PT, R6, 0x1, PT ;  /* 0x000000010600780c */ /* 0x000fe40003f05270 */
[----:B------:R-:W-:-:S04]  /*0e50*/  LOP3.LUT R28, R28, 0x1, RZ, 0xc0, !PT ;  /* 0x000000011c1c7812 */ /* 0x000fc800078ec0ff */
[----:B------:R-:W-:-:S07]  /*0e60*/  ISETP.NE.U32.AND P1, PT, R28, 0x1, PT ;  /* 0x000000011c00780c */ /* 0x000fce0003f25070 */
[----:B------:R-:W-:Y:S06]  /*0e70*/  @!P0 BRA `(.L_x_3) ;  /* 0x0000000400908947 */ /* 0x000fec0003800000 */
[----:B------:R-:W0:Y:S01]  /*0e80*/  LDC.64 R24, c[0x0][0x380] ;  /* 0x0000e000ff187b82 */ /* 0x000e220000000a00 */
[C---:B------:R-:W-:Y:S02]  /*0e90*/  LEA R18, R0.reuse, R3, 0x4 ;  /* 0x0000000300127211 */ /* 0x040fe400078e20ff */
[----:B------:R-:W-:-:S03]  /*0ea0*/  LEA R9, R0, R7, 0x4 ;  /* 0x0000000700097211 */ /* 0x000fc600078e20ff */
[----:B------:R-:W-:Y:S02]  /*0eb0*/  IMAD R13, R18, R4, R21 ;  /* 0x00000004120d7224 */ /* 0x000fe400078e0215 */
[----:B------:R-:W1:Y:S01]  /*0ec0*/  LDC.64 R16, c[0x0][0x388] ;  /* 0x0000e200ff107b82 */ /* 0x000e620000000a00 */
[----:B0-----:R-:W-:-:S05]  /*0ed0*/  IMAD.WIDE R24, R9, 0x4, R24 ;  /* 0x0000000409187825 */ /* 0x001fca00078e0218 */
[----:B------:R-:W2:Y:S01]  /*0ee0*/  LDG.E R19, desc[UR8][R24.64] ;  /* 0x0000000818137981 */ /* 0x000ea2000c1e1900 */
[----:B-1----:R-:W-:-:S05]  /*0ef0*/  IMAD.WIDE R12, R13, 0x4, R16 ;  /* 0x000000040d0c7825 */ /* 0x002fca00078e0210 */
[----:B------:R-:W3:Y:S01]  /*0f00*/  LDG.E R27, desc[UR8][R12.64] ;  /* 0x000000080c1b7981 */ /* 0x000ee2000c1e1900 */
[----:B------:R-:W-:-:S04]  /*0f10*/  UIADD3 UR5, UPT, UPT, UR4, 0x400, URZ ;  /* 0x0000040004057890 */ /* 0x000fc8000fffe0ff */
[----:B------:R-:W-:Y:S01]  /*0f20*/  ULEA UR5, UR6, UR5, 0x18 ;  /* 0x0000000506057291 */ /* 0x000fe2000f8ec0ff */
[----:B------:R-:W-:-:S05]  /*0f30*/  LEA R28, R2, R5, 0x2 ;  /* 0x00000005021c7211 */ /* 0x000fca00078e10ff */
[----:B------:R-:W-:-:S04]  /*0f40*/  LEA R6, R2, UR5, 0x2 ;  /* 0x0000000502067c11 */ /* 0x000fc8000f8e10ff */
[----:B------:R-:W-:Y:S02]  /*0f50*/  LEA R30, R3, R6, 0x6 ;  /* 0x00000006031e7211 */ /* 0x000fe400078e30ff */
[----:B------:R-:W-:Y:S01]  /*0f60*/  IADD3 R18, PT, PT, R18, 0x10, RZ ;  /* 0x0000001012127810 */ /* 0x000fe20007ffe0ff */
        /* <DEDUP_REMOVED lines=11> */
[----:B------:R-:W5:Y:S04]  /*1020*/  LDS R19, [R6+0x180] ;  /* 0x0001800006137984 */ /* 0x000f680000000800 */
[----:B------:R-:W5:Y:S04]  /*1030*/  LDS R20, [R6+0x1c0] ;  /* 0x0001c00006147984 */ /* 0x000f680000000800 */
[----:B------:R-:W-:Y:S01]  /*1040*/  LDS R35, [R6+0x280] ;  /* 0x0002800006237984 */ /* 0x000fe20000000800 */
[----:B0-----:R-:W-:-:S03]  /*1050*/  FFMA R8, R8, R26, R33 ;  /* 0x0000001a08087223 */ /* 0x001fc60000000021 */
[----:B------:R-:W-:Y:S01]  /*1060*/  LDS R33, [R6+0x380] ;  /* 0x0003800006217984 */ /* 0x000fe20000000800 */
[----:B-1----:R-:W-:-:S03]  /*1070*/  FFMA R9, R29, R9, R8 ;  /* 0x000000091d097223 */ /* 0x002fc60000000008 */
[----:B------:R-:W-:Y:S01]  /*1080*/  LDS R29, [R6+0x200] ;  /* 0x00020000061d7984 */ /* 0x000fe20000000800 */
[----:B--2---:R-:W-:-:S03]  /*1090*/  FFMA R10, R32, R10, R9 ;  /* 0x0000000a200a7223 */ /* 0x004fc60000000009 */
[----:B------:R-:W-:Y:S01]  /*10a0*/  LDS R32, [R6+0x2c0] ;  /* 0x0002c00006207984 */ /* 0x000fe20000000800 */
[----:B---3--:R-:W-:-:S03]  /*10b0*/  FFMA R11, R31, R11, R10 ;  /* 0x0000000b1f0b7223 */ /* 0x008fc6000000000a */
[----:B------:R-:W-:Y:S04]  /*10c0*/  LDS R31, [R6+0x300] ;  /* 0x00030000061f7984 */ /* 0x000fe80000000800 */
[----:B------:R-:W-:Y:S01]  /*10d0*/  LDS R26, [R6+0x3c0] ;  /* 0x0003c000061a7984 */ /* 0x000fe20000000800 */
[----:B----4-:R-:W-:-:S03]  /*10e0*/  FFMA R11, R12, R34, R11 ;  /* 0x000000220c0b7223 */ /* 0x010fc6000000000b */
[----:B------:R-:W-:Y:S01]  /*10f0*/  LDS R34, [R6+0x240] ;  /* 0x0002400006227984 */ /* 0x000fe20000000800 */
[----:B-----5:R-:W-:Y:S01]  /*1100*/  FFMA R22, R22, R13, R11 ;  /* 0x0000000d16167223 */ /* 0x020fe2000000000b */
[----:B------:R-:W-:Y:S02]  /*1110*/  IMAD R13, R18, R4, R21 ;  /* 0x00000004120d7224 */ /* 0x000fe400078e0215 */
[----:B------:R-:W0:Y:S01]  /*1120*/  LDS.128 R8, [R5+0x20] ;  /* 0x0000200005087984 */ /* 0x000e220000000c00 */
[----:B------:R-:W-:Y:S01]  /*1130*/  FFMA R19, R19, R14, R22 ;  /* 0x0000000e13137223 */ /* 0x000fe20000000016 */
[----:B------:R-:W-:Y:S02]  /*1140*/  IMAD.WIDE R12, R13, 0x4, R16 ;  /* 0x000000040d0c7825 */ /* 0x000fe400078e0210 */
[----:B------:R-:W-:Y:S02]  /*1150*/  LDS R22, [R6+0x340] ;  /* 0x0003400006167984 */ /* 0x000fe40000000800 */
[----:B------:R-:W-:-:S02]  /*1160*/  FFMA R37, R20, R15, R19 ;  /* 0x0000000f14257223 */ /* 0x000fc40000000013 */
[----:B------:R-:W1:Y:S01]  /*1170*/  LDS.128 R16, [R5+0x30] ;  /* 0x0000300005107984 */ /* 0x000e620000000c00 */
[----:B------:R-:W-:Y:S06]  /*1180*/  BAR.SYNC.DEFER_BLOCKING 0x0 ;  /* 0x0000000000007b1d */ /* 0x000fec0000010000 */
[----:B------:R-:W2:Y:S04]  /*1190*/  LDG.E R25, desc[UR8][R24.64+0x40] ;  /* 0x0000400818197981 */ /* 0x000ea8000c1e1900 */
[----:B------:R-:W3:Y:S01]  /*11a0*/  LDG.E R36, desc[UR8][R12.64] ;  /* 0x000000080c247981 */ /* 0x000ee2000c1e1900 */
[----:B0-----:R-:W-:-:S04]  /*11b0*/  FFMA R37, R8, R29, R37 ;  /* 0x0000001d08257223 */ /* 0x001fc80000000025 */
[----:B------:R-:W-:-:S04]  /*11c0*/  FFMA R34, R34, R9, R37 ;  /* 0x0000000922227223 */ /* 0x000fc80000000025 */
[----:B------:R-:W-:-:S04]  /*11d0*/  FFMA R35, R35, R10, R34 ;  /* 0x0000000a23237223 */ /* 0x000fc80000000022 */
[----:B------:R-:W-:-:S04]  /*11e0*/  FFMA R35, R32, R11, R35 ;  /* 0x0000000b20237223 */ /* 0x000fc80000000023 */
[----:B-1----:R-:W-:-:S04]  /*11f0*/  FFMA R31, R16, R31, R35 ;  /* 0x0000001f101f7223 */ /* 0x002fc80000000023 */
[----:B------:R-:W-:-:S04]  /*1200*/  FFMA R22, R22, R17, R31 ;  /* 0x0000001116167223 */ /* 0x000fc8000000001f */
[----:B------:R-:W-:-:S04]  /*1210*/  FFMA R33, R33, R18, R22 ;  /* 0x0000001221217223 */ /* 0x000fc80000000016 */
[----:B------:R-:W-:Y:S01]  /*1220*/  FFMA R35, R26, R19, R33 ;  /* 0x000000131a237223 */ /* 0x000fe20000000021 */
        /* <DEDUP_REMOVED lines=14> */
[----:B------:R-:W-:Y:S04]  /*1310*/  LDS R33, [R6+0x200] ;  /* 0x0002000006217984 */ /* 0x000fe80000000800 */
[----:B------:R-:W5:Y:S01]  /*1320*/  LDS.128 R16, [R5+0x20] ;  /* 0x0000200005107984 */ /* 0x000f620000000c00 */
[----:B0-----:R-:W-:-:S03]  /*1330*/  FFMA R27, R12, R27, R35 ;  /* 0x0000001b0c1b7223 */ /* 0x001fc60000000023 */
[----:B------:R-:W0:Y:S01]  /*1340*/  LDS R26, [R6+0x240] ;  /* 0x00024000061a7984 */ /* 0x000e220000000800 */
[----:B-1----:R-:W-:-:S03]  /*1350*/  FFMA R20, R20, R13, R27 ;  /* 0x0000000d14147223 */ /* 0x002fc6000000001b */
[----:B------:R-:W1:Y:S01]  /*1360*/  LDS R27, [R6+0x280] ;  /* 0x00028000061b7984 */ /* 0x000e620000000800 */
[----:B--2---:R-:W-:-:S03]  /*1370*/  FFMA R29, R29, R14, R20 ;  /* 0x0000000e1d1d7223 */ /* 0x004fc60000000014 */
[----:B------:R-:W2:Y:S01]  /*1380*/  LDS R20, [R6+0x2c0] ;  /* 0x0002c00006147984 */ /* 0x000ea20000000800 */
[----:B---3--:R-:W-:-:S03]  /*1390*/  FFMA R35, R24, R15, R29 ;  /* 0x0000000f18237223 */ /* 0x008fc6000000001d */
[----:B------:R-:W-:Y:S04]  /*13a0*/  LDS R29, [R6+0x300] ;  /* 0x00030000061d7984 */ /* 0x000fe80000000800 */
[----:B------:R-:W3:Y:S01]  /*13b0*/  LDS.128 R12, [R5+0x30] ;  /* 0x00003000050c7984 */ /* 0x000ee20000000c00 */
[----:B----4-:R-:W-:-:S03]  /*13c0*/  FFMA R35, R8, R25, R35 ;  /* 0x0000001908237223 */ /* 0x010fc60000000023 */
[----:B------:R-:W4:Y:S04]  /*13d0*/  LDS R24, [R6+0x340] ;  /* 0x0003400006187984 */ /* 0x000f280000000800 */
[----:B------:R-:W4:Y:S01]  /*13e0*/  LDS R25, [R6+0x380] ;  /* 0x0003800006197984 */ /* 0x000f220000000800 */
[----:B-----5:R-:W-:-:S03]  /*13f0*/  FFMA R28, R28, R9, R35 ;  /* 0x000000091c1c7223 */ /* 0x020fc60000000023 */
[----:B------:R-:W5:Y:S01]  /*1400*/  LDS R8, [R6+0x3c0] ;  /* 0x0003c00006087984 */ /* 0x000f620000000800 */
[----:B------:R-:W-:-:S04]  /*1410*/  FFMA R31, R31, R10, R28 ;  /* 0x0000000a1f1f7223 */ /* 0x000fc8000000001c */
[----:B------:R-:W-:-:S04]  /*1420*/  FFMA R11, R22, R11, R31 ;  /* 0x0000000b160b7223 */ /* 0x000fc8000000001f */
[----:B------:R-:W-:-:S04]  /*1430*/  FFMA R11, R16, R33, R11 ;  /* 0x00000021100b7223 */ /* 0x000fc8000000000b */
[----:B0-----:R-:W-:-:S04]  /*1440*/  FFMA R26, R26, R17, R11 ;  /* 0x000000111a1a7223 */ /* 0x001fc8000000000b */
[----:B-1----:R-:W-:-:S04]  /*1450*/  FFMA R27, R27, R18, R26 ;  /* 0x000000121b1b7223 */ /* 0x002fc8000000001a */
[----:B--2---:R-:W-:-:S04]  /*1460*/  FFMA R19, R20, R19, R27 ;  /* 0x0000001314137223 */ /* 0x004fc8000000001b */
[----:B---3--:R-:W-:-:S04]  /*1470*/  FFMA R19, R12, R29, R19 ;  /* 0x0000001d0c137223 */ /* 0x008fc80000000013 */
[----:B----4-:R-:W-:-:S04]  /*1480*/  FFMA R24, R24, R13, R19 ;  /* 0x0000000d18187223 */ /* 0x010fc80000000013 */
[----:B------:R-:W-:-:S04]  /*1490*/  FFMA R25, R25, R14, R24 ;  /* 0x0000000e19197223 */ /* 0x000fc80000000018 */
[----:B-----5:R-:W-:Y:S01]  /*14a0*/  FFMA R33, R8, R15, R25 ;  /* 0x0000000f08217223 */ /* 0x020fe20000000019 */
[----:B------:R-:W-:Y:S06]  /*14b0*/  BAR.SYNC.DEFER_BLOCKING 0x0 ;  /* 0x0000000000007b1d */ /* 0x000fec0000010000 */
.L_x_3:
[----:B------:R-:W-:Y:S05]  /*14c0*/  @P1 BRA `(.L_x_0) ;  /* 0x0000000000d81947 */ /* 0x000fea0003800000 */
[----:B------:R-:W0:Y:S01]  /*14d0*/  LDC.64 R8, c[0x0][0x380] ;  /* 0x0000e000ff087b82 */ /* 0x000e220000000a00 */
[C---:B------:R-:W-:Y:S02]  /*14e0*/  LEA R6, R0.reuse, R3, 0x4 ;  /* 0x0000000300067211 */ /* 0x040fe400078e20ff */
[----:B------:R-:W-:-:S03]  /*14f0*/  LEA R7, R0, R7, 0x4 ;  /* 0x0000000700077211 */ /* 0x000fc600078e20ff */
[----:B------:R-:W-:Y:S02]  /*1500*/  IMAD R11, R6, R4, R21 ;  /* 0x00000004060b7224 */ /* 0x000fe400078e0215 */
[----:B------:R-:W1:Y:S01]  /*1510*/  LDC.64 R12, c[0x0][0x388] ;  /* 0x0000e200ff0c7b82 */ /* 0x000e620000000a00 */
[----:B0-----:R-:W-:-:S06]  /*1520*/  IMAD.WIDE R6, R7, 0x4, R8 ;  /* 0x0000000407067825 */ /* 0x001fcc00078e0208 */
[----:B------:R-:W2:Y:S01]  /*1530*/  LDG.E R6, desc[UR8][R6.64] ;  /* 0x0000000806067981 */ /* 0x000ea2000c1e1900 */
[----:B-1----:R-:W-:-:S06]  /*1540*/  IMAD.WIDE R12, R11, 0x4, R12 ;  /* 0x000000040b0c7825 */ /* 0x002fcc00078e020c */
[----:B------:R-:W3:Y:S01]  /*1550*/  LDG.E R12, desc[UR8][R12.64] ;  /* 0x000000080c0c7981 */ /* 0x000ee2000c1e1900 */
[----:B------:R-:W-:-:S04]  /*1560*/  UIADD3 UR4, UPT, UPT, UR4, 0x400, URZ ;  /* 0x0000040004047890 */ /* 0x000fc8000fffe0ff */
[----:B------:R-:W-:Y:S01]  /*1570*/  ULEA UR4, UR6, UR4, 0x18 ;  /* 0x0000000406047291 */ /* 0x000fe2000f8ec0ff */
[----:B------:R-:W-:-:S05]  /*1580*/  LEA R15, R2, R5, 0x2 ;  /* 0x00000005020f7211 */ /* 0x000fca00078e10ff */
[----:B------:R-:W-:-:S04]  /*1590*/  LEA R0, R2, UR4, 0x2 ;  /* 0x0000000402007c11 */ /* 0x000fc8000f8e10ff */
        /* <DEDUP_REMOVED lines=41> */
.L_x_0:
[----:B------:R-:W0:Y:S01]  /*1830*/  LDC.64 R2, c[0x0][0x390] ;  /* 0x0000e400ff027b82 */ /* 0x000e220000000a00 */
[----:B------:R-:W-:-:S04]  /*1840*/  IMAD R21, R23, R4, R21 ;  /* 0x0000000417157224 */ /* 0x000fc800078e0215 */
[----:B0-----:R-:W-:-:S05]  /*1850*/  IMAD.WIDE R2, R21, 0x4, R2 ;  /* 0x0000000415027825 */ /* 0x001fca00078e0202 */
[----:B------:R-:W-:Y:S01]  /*1860*/  STG.E desc[UR8][R2.64], R33 ;  /* 0x0000002102007986 */ /* 0x000fe2000c101908 */
[----:B------:R-:W-:Y:S05]  /*1870*/  EXIT ;  /* 0x000000000000794d */ /* 0x000fea0003800000 */
.L_x_4:
[----:B------:R-:W-:-:S00]  /*1880*/  BRA `(.L_x_4) ;  /* 0xfffffffc00fc7947 */ /* 0x000fc0000383ffff */
[----:B------:R-:W-:-:S00]  /*1890*/  NOP ;  /* 0x0000000000007918 */ /* 0x000fc00000000000 */
        /* <DEDUP_REMOVED lines=14> */
.L_x_10:


//--------------------- .text._Z20matrixMultiplySimplePfS_S_i --------------------------
	.section	.text._Z20matrixMultiplySimplePfS_S_i,"ax",@progbits
	.align	128
        .global         _Z20matrixMultiplySimplePfS_S_i
        .type           _Z20matrixMultiplySimplePfS_S_i,@function
        .size           _Z20matrixMultiplySimplePfS_S_i,(.L_x_11 - _Z20matrixMultiplySimplePfS_S_i)
        .other          _Z20matrixMultiplySimplePfS_S_i,@"STO_CUDA_ENTRY STV_DEFAULT"
_Z20matrixMultiplySimplePfS_S_i:
.text._Z20matrixMultiplySimplePfS_S_i:
[----:B------:R-:W-:Y:S01]  /*0000*/  LDC R1, c[0x0][0x37c] ;  /* 0x0000df00ff017b82 */ /* 0x000fe20000000800 */
[----:B------:R-:W0:Y:S01]  /*0010*/  S2R R3, SR_TID.Y ;  /* 0x0000000000037919 */ /* 0x000e220000002200 */
[----:B------:R-:W1:Y:S06]  /*0020*/  LDCU UR18, c[0x0][0x398] ;  /* 0x00007300ff1277ac */ /* 0x000e6c0008000800 */
[----:B------:R-:W0:Y:S01]  /*0030*/  LDC R0, c[0x0][0x364] ;  /* 0x0000d900ff007b82 */ /* 0x000e220000000800 */
[----:B------:R-:W-:Y:S01]  /*0040*/  HFMA2 R12, -RZ, RZ, 0, 0 ;  /* 0x00000000ff0c7431 */ /* 0x000fe200000001ff */
[----:B------:R-:W2:Y:S01]  /*0050*/  S2R R2, SR_TID.X ;  /* 0x0000000000027919 */ /* 0x000ea20000002100 */
[----:B------:R-:W3:Y:S05]  /*0060*/  LDCU.64 UR16, c[0x0][0x358] ;  /* 0x00006b00ff1077ac */ /* 0x000eea0008000a00 */
[----:B------:R-:W0:Y:S08]  /*0070*/  S2UR UR4, SR_CTAID.Y ;  /* 0x00000000000479c3 */ /* 0x000e300000002600 */
[----:B------:R-:W2:Y:S01]  /*0080*/  S2UR UR5, SR_CTAID.X ;  /* 0x00000000000579c3 */ /* 0x000ea20000002500 */
[----:B-1----:R-:W-:-:S07]  /*0090*/  UISETP.GE.AND UP0, UPT, UR18, 0x1, UPT ;  /* 0x000000011200788c */ /* 0x002fce000bf06270 */
[----:B------:R-:W2:Y:S01]  /*00a0*/  LDC R13, c[0x0][0x360] ;  /* 0x0000d800ff0d7b82 */ /* 0x000ea20000000800 */
[----:B0-----:R-:W-:Y:S02]  /*00b0*/  IMAD R0, R0, UR4, R3 ;  /* 0x0000000400007c24 */ /* 0x001fe4000f8e0203 */
[----:B--2---:R-:W-:Y:S01]  /*00c0*/  IMAD R13, R13, UR5, R2 ;  /* 0x000000050d0d7c24 */ /* 0x004fe2000f8e0202 */
[----:B---3--:R-:W-:Y:S06]  /*00d0*/  BRA.U !UP0, `(.L_x_5) ;  /* 0x0000000908647547 */ /* 0x008fec000b800000 */
[----:B------:R-:W-:Y:S02]  /*00e0*/  UISETP.GE.U32.AND UP1, UPT, UR18, 0x8, UPT ;  /* 0x000000081200788c */ /* 0x000fe4000bf26070 */
[----:B------:R-:W-:Y:S01]  /*00f0*/  IMAD R5, R0, UR18, RZ ;  /* 0x0000001200057c24 */ /* 0x000fe2000f8e02ff */
[----:B------:R-:W-:Y:S01]  /*0100*/  ULOP3.LUT UR19, UR18, 0x7, URZ, 0xc0, !UPT ;  /* 0x0000000712137892 */ /* 0x000fe2000f8ec0ff */
[----:B------:R-:W-:Y:S01]  /*0110*/  MOV R12, RZ ;  /* 0x000000ff000c7202 */ /* 0x000fe20000000f00 */
[----:B------:R-:W-:Y:S02]  /*0120*/  UMOV UR4, URZ ;  /* 0x000000ff00047c82 */ /* 0x000fe40008000000 */
[----:B------:R-:W-:Y:S02]  /*0130*/  UISETP.NE.AND UP0, UPT, UR19, URZ, UPT ;  /* 0x000000ff1300728c */ /* 0x000fe4000bf05270 */
[----:B------:R-:W-:Y:S09]  /*0140*/  BRA.U !UP1, `(.L_x_6) ;  /* 0x0000000509087547 */ /* 0x000ff2000b800000 */
[----:B------:R-:W0:Y:S01]  /*0150*/  LDCU.128 UR20, c[0x0][0x380] ;  /* 0x00007000ff1477ac */ /* 0x000e220008000c00 */
[----:B------:R-:W-:Y:S02]  /*0160*/  MOV R12, RZ ;  /* 0x000000ff000c7202 */ /* 0x000fe40000000f00 */
[----:B------:R-:W-:Y:S01]  /*0170*/  MOV R14, R13 ;  /* 0x0000000d000e7202 */ /* 0x000fe20000000f00 */
[----:B------:R-:W-:-:S04]  /*0180*/  ULOP3.LUT UR4, UR18, 0x7ffffff8, URZ, 0xc0, !UPT ;  /* 0x7ffffff812047892 */ /* 0x000fc8000f8ec0ff */
[----:B------:R-:W-:Y:S01]  /*0190*/  UIADD3 UR5, UPT, UPT, -UR4, URZ, URZ ;  /* 0x000000ff04057290 */ /* 0x000fe2000fffe1ff */
[----:B0-----:R-:W-:Y:S01]  /*01a0*/  MOV R2, UR20 ;  /* 0x0000001400027c02 */ /* 0x001fe20008000f00 */
[----:B------:R-:W-:Y:S01]  /*01b0*/  UIMAD.WIDE.U32 UR6, UR18, 0xc, UR22 ;  /* 0x0000000c120678a5 */ /* 0x000fe2000f8e0016 */
[----:B------:R-:W-:Y:S01]  /*01c0*/  MOV R3, UR21 ;  /* 0x0000001500037c02 */ /* 0x000fe20008000f00 */
[----:B------:R-:W-:Y:S02]  /*01d0*/  UIMAD.WIDE.U32 UR8, UR18, 0x10, UR22 ;  /* 0x00000010120878a5 */ /* 0x000fe4000f8e0016 */
[----:B------:R-:W-:Y:S01]  /*01e0*/  UIMAD.WIDE.U32 UR10, UR18, 0x14, UR22 ;  /* 0x00000014120a78a5 */ /* 0x000fe2000f8e0016 */
[----:B------:R-:W-:Y:S01]  /*01f0*/  IMAD.WIDE.U32 R2, R5, 0x4, R2 ;  /* 0x0000000405027825 */ /* 0x000fe200078e0002 */
[----:B------:R-:W-:Y:S02]  /*0200*/  UIMAD.WIDE.U32 UR12, UR18, 0x18, UR22 ;  /* 0x00000018120c78a5 */ /* 0x000fe4000f8e0016 */
[----:B------:R-:W-:Y:S01]  /*0210*/  UIMAD.WIDE.U32 UR14, UR18, 0x1c, UR22 ;  /* 0x0000001c120e78a5 */ /* 0x000fe2000f8e0016 */
[----:B------:R-:W-:-:S04]  /*0220*/  IADD3 R2, P0, PT, R2, 0x10, RZ ;  /* 0x0000001002027810 */ /* 0x000fc80007f1e0ff */
[----:B------:R-:W-:-:S09]  /*0230*/  IADD3.X R3, PT, PT, RZ, R3, RZ, P0, !PT ;  /* 0x00000003ff037210 */ /* 0x000fd200007fe4ff */
.L_x_7:
[----:B------:R-:W-:Y:S01]  /*0240*/  HFMA2 R23, -RZ, RZ, 0, 2.384185791015625e-07 ;  /* 0x00000004ff177431 */ /* 0x000fe200000001ff */
[----:B------:R-:W-:Y:S01]  /*0250*/  UIMAD.WIDE.U32 UR24, UR18, 0x4, UR22 ;  /* 0x00000004121878a5 */ /* 0x000fe2000f8e0016 */
[----:B------:R-:W2:Y:S01]  /*0260*/  LDG.E R21, desc[UR16][R2.64+-0x10] ;  /* 0xfffff01002157981 */ /* 0x000ea2000c1e1900 */
[----:B------:R-:W-:Y:S01]  /*0270*/  UIMAD.WIDE.U32 UR20, UR18, 0x8, UR22 ;  /* 0x00000008121478a5 */ /* 0x000fe2000f8e0016 */
[----:B------:R-:W-:Y:S02]  /*0280*/  IMAD.MOV.U32 R11, RZ, RZ, 0x4 ;  /* 0x00000004ff0b7424 */ /* 0x000fe400078e00ff */
[----:B------:R-:W-:Y:S01]  /*0290*/  HFMA2 R7, -RZ, RZ, 0, 2.384185791015625e-07 ;  /* 0x00000004ff077431 */ /* 0x000fe200000001ff */
[----:B------:R-:W3:Y:S01]  /*02a0*/  LDG.E R19, desc[UR16][R2.64+-0xc] ;  /* 0xfffff41002137981 */ /* 0x000ee2000c1e1900 */
[----:B------:R-:W-:Y:S02]  /*02b0*/  MOV R8, UR24 ;  /* 0x0000001800087c02 */ /* 0x000fe40008000f00 */
[----:B------:R-:W-:Y:S01]  /*02c0*/  MOV R9, UR25 ;  /* 0x0000001900097c02 */ /* 0x000fe20008000f00 */
[C---:B------:R-:W-:Y:S01]  /*02d0*/  IMAD.WIDE R22, R14.reuse, R23, UR22 ;  /* 0x000000160e167e25 */ /* 0x040fe2000f8e0217 */
[----:B------:R-:W-:Y:S01]  /*02e0*/  MOV R24, UR20 ;  /* 0x0000001400187c02 */ /* 0x000fe20008000f00 */
[----:B------:R-:W4:Y:S01]  /*02f0*/  LDG.E R17, desc[UR16][R2.64+-0x8] ;  /* 0xfffff81002117981 */ /* 0x000f22000c1e1900 */
[----:B------:R-:W-:Y:S01]  /*0300*/  MOV R25, UR21 ;  /* 0x0000001500197c02 */ /* 0x000fe20008000f00 */
[----:B------:R-:W-:-:S02]  /*0310*/  IMAD.WIDE R8, R14, 0x4, R8 ;  /* 0x000000040e087825 */ /* 0x000fc400078e0208 */
[----:B------:R-:W2:Y:S02]  /*0320*/  LDG.E R22, desc[UR16][R22.64] ;  /* 0x0000001016167981 */ /* 0x000ea4000c1e1900 */
[C---:B------:R-:W-:Y:S01]  /*0330*/  IMAD.WIDE R24, R14.reuse, 0x4, R24 ;  /* 0x000000040e187825 */ /* 0x040fe200078e0218 */
[----:B------:R-:W-:Y:S01]  /*0340*/  MOV R5, 0x4 ;  /* 0x0000000400057802 */ /* 0x000fe20000000f00 */
[----:B------:R0:W3:Y:S02]  /*0350*/  LDG.E R20, desc[UR16][R8.64] ;  /* 0x0000001008147981 */ /* 0x0000e4000c1e1900 */
[C---:B------:R-:W-:Y:S02]  /*0360*/  IMAD.WIDE R10, R14.reuse, R11, UR6 ;  /* 0x000000060e0a7e25 */ /* 0x040fe4000f8e020b */
[----:B------:R-:W4:Y:S02]  /*0370*/  LDG.E R18, desc[UR16][R24.64] ;  /* 0x0000001018127981 */ /* 0x000f24000c1e1900 */
[----:B------:R-:W-:-:S04]  /*0380*/  IMAD.WIDE R4, R14, R5, UR8 ;  /* 0x000000080e047e25 */ /* 0x000fc8000f8e0205 */
[----:B------:R-:W-:Y:S01]  /*0390*/  HFMA2 R27, -RZ, RZ, 0, 2.384185791015625e-07 ;  /* 0x00000004ff1b7431 */ /* 0x000fe200000001ff */
[----:B------:R1:W5:Y:S01]  /*03a0*/  LDG.E R16, desc[UR16][R10.64] ;  /* 0x000000100a107981 */ /* 0x000362000c1e1900 */
[----:B0-----:R-:W-:-:S03]  /*03b0*/  MOV R9, 0x4 ;  /* 0x0000000400097802 */ /* 0x001fc60000000f00 */
[----:B------:R-:W5:Y:S01]  /*03c0*/  LDG.E R15, desc[UR16][R2.64+-0x4] ;  /* 0xfffffc10020f7981 */ /* 0x000f62000c1e1900 */
[----:B------:R-:W-:-:S03]  /*03d0*/  IMAD.WIDE R6, R14, R7, UR10 ;  /* 0x0000000a0e067e25 */ /* 0x000fc6000f8e0207 */
[----:B------:R0:W5:Y:S01]  /*03e0*/  LDG.E R4, desc[UR16][R4.64] ;  /* 0x0000001004047981 */ /* 0x000162000c1e1900 */
[----:B------:R-:W-:-:S03]  /*03f0*/  IMAD.WIDE R8, R14, R9, UR12 ;  /* 0x0000000c0e087e25 */ /* 0x000fc6000f8e0209 */
[----:B------:R-:W5:Y:S01]  /*0400*/  LDG.E R23, desc[UR16][R2.64] ;  /* 0x0000001002177981 */ /* 0x000f62000c1e1900 */
[----:B-1----:R-:W-:-:S03]  /*0410*/  IMAD.WIDE R10, R14, R27, UR14 ;  /* 0x0000000e0e0a7e25 */ /* 0x002fc6000f8e021b */
[----:B------:R-:W5:Y:S04]  /*0420*/  LDG.E R7, desc[UR16][R6.64] ;  /* 0x0000001006077981 */ /* 0x000f68000c1e1900 */
[----:B------:R-:W5:Y:S04]  /*0430*/  LDG.E R24, desc[UR16][R2.64+0x4] ;  /* 0x0000041002187981 */ /* 0x000f68000c1e1900 */
[----:B------:R-:W5:Y:S04]  /*0440*/  LDG.E R8, desc[UR16][R8.64] ;  /* 0x0000001008087981 */ /* 0x000f68000c1e1900 */
[----:B------:R-:W5:Y:S04]  /*0450*/  LDG.E R25, desc[UR16][R2.64+0x8] ;  /* 0x0000081002197981 */ /* 0x000f68000c1e1900 */
[----:B------:R-:W5:Y:S04]  /*0460*/  LDG.E R10, desc[UR16][R10.64] ;  /* 0x000000100a0a7981 */ /* 0x000f68000c1e1900 */
[----:B------:R1:W5:Y:S01]  /*0470*/  LDG.E R27, desc[UR16][R2.64+0xc] ;  /* 0x00000c10021b7981 */ /* 0x000362000c1e1900 */
[----:B------:R-:W-:-:S04]  /*0480*/  UIADD3 UR5, UPT, UPT, UR5, 0x8, URZ ;  /* 0x0000000805057890 */ /* 0x000fc8000fffe0ff */
[----:B------:R-:W-:Y:S01]  /*0490*/  UISETP.NE.AND UP1, UPT, UR5, URZ, UPT ;  /* 0x000000ff0500728c */ /* 0x000fe2000bf25270 */
[----:B0-----:R-:W-:Y:S02]  /*04a0*/  MOV R5, UR18 ;  /* 0x0000001200057c02 */ /* 0x001fe40008000f00 */
[----:B-1----:R-:W-:Y:S02]  /*04b0*/  IADD3 R2, P0, PT, R2, 0x20, RZ ;  /* 0x0000002002027810 */ /* 0x002fe40007f1e0ff */
[----:B------:R-:W-:Y:S02]  /*04c0*/  LEA R14, R5, R14, 0x3 ;  /* 0x0000000e050e7211 */ /* 0x000fe400078e18ff */
[----:B------:R-:W-:Y:S01]  /*04d0*/  IADD3.X R3, PT, PT, RZ, R3, RZ, P0, !PT ;  /* 0x00000003ff037210 */ /* 0x000fe200007fe4ff */
[----:B--2---:R-:W-:-:S04]  /*04e0*/  FFMA R22, R21, R22, R12 ;  /* 0x0000001615167223 */ /* 0x004fc8000000000c */
[----:B---3--:R-:W-:-:S04]  /*04f0*/  FFMA R20, R19, R20, R22 ;  /* 0x0000001413147223 */ /* 0x008fc80000000016 */
[----:B----4-:R-:W-:-:S04]  /*0500*/  FFMA R18, R17, R18, R20 ;  /* 0x0000001211127223 */ /* 0x010fc80000000014 */
[----:B-----5:R-:W-:-:S04]  /*0510*/  FFMA R16, R15, R16, R18 ;  /* 0x000000100f107223 */ /* 0x020fc80000000012 */
[----:B------:R-:W-:-:S04]  /*0520*/  FFMA R23, R23, R4, R16 ;  /* 0x0000000417177223 */ /* 0x000fc80000000010 */
[----:B------:R-:W-:-:S04]  /*0530*/  FFMA R24, R24, R7, R23 ;  /* 0x0000000718187223 */ /* 0x000fc80000000017 */
[----:B------:R-:W-:-:S04]  /*0540*/  FFMA R8, R25, R8, R24 ;  /* 0x0000000819087223 */ /* 0x000fc80000000018 */
[----:B------:R-:W-:Y:S01]  /*0550*/  FFMA R12, R27, R10, R8 ;  /* 0x0000000a1b0c7223 */ /* 0x000fe20000000008 */
[----:B------:R-:W-:Y:S06]  /*0560*/  BRA.U UP1, `(.L_x_7) ;  /* 0xfffffffd01347547 */ /* 0x000fec000b83ffff */
.L_x_6:
[----:B------:R-:W-:Y:S05]  /*0570*/  BRA.U !UP0, `(.L_x_5) ;  /* 0x00000005083c7547 */ /* 0x000fea000b800000 */
[----:B------:R-:W-:Y:S01]  /*0580*/  UISETP.GE.U32.AND UP0, UPT, UR19, 0x4, UPT ;  /* 0x000000041300788c */ /* 0x000fe2000bf06070 */
[----:B------:R-:W-:Y:S01]  /*0590*/  IMAD R2, R0, UR18, RZ ;  /* 0x0000001200027c24 */ /* 0x000fe2000f8e02ff */
[----:B------:R-:W-:-:S04]  /*05a0*/  ULOP3.LUT UR5, UR18, 0x3, URZ, 0xc0, !UPT ;  /* 0x0000000312057892 */ /* 0x000fc8000f8ec0ff */
[----:B------:R-:W-:-:S03]  /*05b0*/  UISETP.NE.AND UP1, UPT, UR5, URZ, UPT ;  /* 0x000000ff0500728c */ /* 0x000fc6000bf25270 */
[----:B------:R-:W-:Y:S08]  /*05c0*/  BRA.U !UP0, `(.L_x_8) ;  /* 0x00000001087c7547 */ /* 0x000ff0000b800000 */
[----:B------:R-:W0:Y:S01]  /*05d0*/  LDC.64 R6, c[0x0][0x388] ;  /* 0x0000e200ff067b82 */ /* 0x000e220000000a00 */
[----:B------:R-:W1:Y:S01]  /*05e0*/  LDCU.64 UR6, c[0x0][0x380] ;  /* 0x00007000ff0677ac */ /* 0x000e620008000a00 */
[----:B------:R-:W-:Y:S01]  /*05f0*/  MOV R4, UR4 ;  /* 0x0000000400047c02 */ /* 0x000fe20008000f00 */
[C---:B------:R-:W-:Y:S01]  /*0600*/  VIADD R3, R2.reuse, UR4 ;  /* 0x0000000402037c36 */ /* 0x040fe20008000000 */
[----:B------:R-:W-:Y:S02]  /*0610*/  MOV R11, UR18 ;  /* 0x00000012000b7c02 */ /* 0x000fe40008000f00 */
[----:B------:R-:W-:Y:S01]  /*0620*/  IADD3 R14, P0, PT, R2, UR4, RZ ;  /* 0x00000004020e7c10 */ /* 0x000fe2000ff1e0ff */
[----:B------:R-:W-:Y:S01]  /*0630*/  IMAD R5, R4, UR18, R13 ;  /* 0x0000001204057c24 */ /* 0x000fe2000f8e020d */
[----:B------:R-:W2:Y:S01]  /*0640*/  LDC.64 R8, c[0x0][0x380] ;  /* 0x0000e000ff087b82 */ /* 0x000ea20000000a00 */
[----:B------:R-:W-:Y:S02]  /*0650*/  MOV R15, UR18 ;  /* 0x00000012000f7c02 */ /* 0x000fe40008000f00 */
[----:B------:R-:W-:Y:S01]  /*0660*/  MOV R17, UR18 ;  /* 0x0000001200117c02 */ /* 0x000fe20008000f00 */
[----:B0-----:R-:W-:-:S04]  /*0670*/  IMAD.WIDE R6, R5, 0x4, R6 ;  /* 0x0000000405067825 */ /* 0x001fc800078e0206 */
[----:B------:R-:W-:Y:S02]  /*0680*/  IMAD.WIDE.U32 R10, R11, 0x4, R6 ;  /* 0x000000040b0a7825 */ /* 0x000fe400078e0006 */
[----:B------:R-:W3:Y:S02]  /*0690*/  LDG.E R6, desc[UR16][R6.64] ;  /* 0x0000001006067981 */ /* 0x000ee4000c1e1900 */
[----:B--2---:R-:W-:Y:S01]  /*06a0*/  IMAD.WIDE.U32 R8, R3, 0x4, R8 ;  /* 0x0000000403087825 */ /* 0x004fe200078e0008 */
[----:B------:R-:W-:Y:S02]  /*06b0*/  IADD3.X R3, PT, PT, RZ, RZ, RZ, P0, !PT ;  /* 0x000000ffff037210 */ /* 0x000fe400007fe4ff */
[----:B-1----:R-:W-:-:S03]  /*06c0*/  LEA R4, P0, R14, UR6, 0x2 ;  /* 0x000000060e047c11 */ /* 0x002fc6000f8010ff */
[----:B------:R-:W3:Y:S01]  /*06d0*/  LDG.E R9, desc[UR16][R8.64] ;  /* 0x0000001008097981 */ /* 0x000ee2000c1e1900 */
[----:B------:R-:W-:Y:S01]  /*06e0*/  LEA.HI.X R5, R14, UR7, R3, 0x2, P0 ;  /* 0x000000070e057c11 */ /* 0x000fe200080f1403 */
[----:B------:R-:W-:Y:S02]  /*06f0*/  IMAD.WIDE.U32 R14, R15, 0x4, R10 ;  /* 0x000000040f0e7825 */ /* 0x000fe400078e000a */
[----:B------:R-:W2:Y:S04]  /*0700*/  LDG.E R3, desc[UR16][R10.64] ;  /* 0x000000100a037981 */ /* 0x000ea8000c1e1900 */
[----:B------:R-:W2:Y:S01]  /*0710*/  LDG.E R18, desc[UR16][R4.64+0x4] ;  /* 0x0000041004127981 */ /* 0x000ea2000c1e1900 */
[----:B------:R-:W-:-:S03]  /*0720*/  IMAD.WIDE.U32 R16, R17, 0x4, R14 ;  /* 0x0000000411107825 */ /* 0x000fc600078e000e */
[----:B------:R-:W4:Y:S04]  /*0730*/  LDG.E R19, desc[UR16][R14.64] ;  /* 0x000000100e137981 */ /* 0x000f28000c1e1900 */
[----:B------:R-:W4:Y:S04]  /*0740*/  LDG.E R20, desc[UR16][R4.64+0x8] ;  /* 0x0000081004147981 */ /* 0x000f28000c1e1900 */
[----:B------:R-:W5:Y:S04]  /*0750*/  LDG.E R22, desc[UR16][R4.64+0xc] ;  /* 0x00000c1004167981 */ /* 0x000f68000c1e1900 */
[----:B------:R-:W5:Y:S01]  /*0760*/  LDG.E R16, desc[UR16][R16.64] ;  /* 0x0000001010107981 */ /* 0x000f62000c1e1900 */
[----:B------:R-:W-:Y:S01]  /*0770*/  UIADD3 UR4, UPT, UPT, UR4, 0x4, URZ ;  /* 0x0000000404047890 */ /* 0x000fe2000fffe0ff */
[----:B---3--:R-:W-:-:S04]  /*0780*/  FFMA R9, R9, R6, R12 ;  /* 0x0000000609097223 */ /* 0x008fc8000000000c */
[----:B--2---:R-:W-:-:S04]  /*0790*/  FFMA R3, R18, R3, R9 ;  /* 0x0000000312037223 */ /* 0x004fc80000000009 */
[----:B----4-:R-:W-:-:S04]  /*07a0*/  FFMA R3, R20, R19, R3 ;  /* 0x0000001314037223 */ /* 0x010fc80000000003 */
[----:B-----5:R-:W-:-:S07]  /*07b0*/  FFMA R12, R22, R16, R3 ;  /* 0x00000010160c7223 */ /* 0x020fce0000000003 */
.L_x_8:
[----:B------:R-:W-:Y:S05]  /*07c0*/  BRA.U !UP1, `(.L_x_5) ;  /* 0x0000000109a87547 */ /* 0x000fea000b800000 */
[----:B------:R-:W-:Y:S01]  /*07d0*/  UISETP.NE.AND UP0, UPT, UR5, 0x1, UPT ;  /* 0x000000010500788c */ /* 0x000fe2000bf05270 */
[----:B------:R-:W-:Y:S01]  /*07e0*/  MOV R4, UR4 ;  /* 0x0000000400047c02 */ /* 0x000fe20008000f00 */
[----:B------:R-:W-:Y:S02]  /*07f0*/  ULOP3.LUT UR5, UR18, 0x1, URZ, 0xc0, !UPT ;  /* 0x0000000112057892 */ /* 0x000fe4000f8ec0ff */
[----:B------:R-:W-:Y:S02]  /*0800*/  MOV R17, UR18 ;  /* 0x0000001200117c02 */ /* 0x000fe40008000f00 */
[----:B------:R-:W-:Y:S01]  /*0810*/  UISETP.NE.U32.AND UP1, UPT, UR5, 0x1, UPT ;  /* 0x000000010500788c */ /* 0x000fe2000bf25070 */
[----:B------:R-:W-:-:S04]  /*0820*/  PLOP3.LUT P1, PT, PT, PT, UP0, 0x80, 0x8 ;  /* 0x000000000008781c */ /* 0x000fc80003f2f008 */
[----:B------:R-:W0:Y:S01]  /*0830*/  @UP0 LDCU.128 UR8, c[0x0][0x380] ;  /* 0x00007000ff0807ac */ /* 0x000e220008000c00 */
[----:B------:R-:W-:Y:S01]  /*0840*/  PLOP3.LUT P0, PT, PT, PT, UP1, 0x80, 0x8 ;  /* 0x000000000008781c */ /* 0x000fe20003f0f018 */
[----:B------:R-:W1:Y:S04]  /*0850*/  @UP0 LDCU.64 UR6, c[0x0][0x380] ;  /* 0x00007000ff0607ac */ /* 0x000e680008000a00 */
[----:B------:R-:W2:Y:S03]  /*0860*/  @!UP1 LDCU.128 UR12, c[0x0][0x380] ;  /* 0x00007000ff0c97ac */ /* 0x000ea60008000c00 */
[C---:B------:R-:W-:Y:S02]  /*0870*/  @P1 IADD3 R3, PT, PT, R2.reuse, UR4, RZ ;  /* 0x0000000402031c10 */ /* 0x040fe4000fffe0ff */
[----:B------:R-:W-:Y:S01]  /*0880*/  @P1 IADD3 R5, P2, PT, R2, UR4, RZ ;  /* 0x0000000402051c10 */ /* 0x000fe2000ff5e0ff */
[----:B------:R-:W-:-:S03]  /*0890*/  @UP0 UIADD3 UR4, UPT, UPT, UR4, 0x2, URZ ;  /* 0x0000000204040890 */ /* 0x000fc6000fffe0ff */
[----:B------:R-:W-:Y:S02]  /*08a0*/  @P1 IADD3.X R8, PT, PT, RZ, RZ, RZ, P2, !PT ;  /* 0x000000ffff081210 */ /* 0x000fe400017fe4ff */
[----:B0-----:R-:W-:Y:S01]  /*08b0*/  MOV R14, UR8 ;  /* 0x00000008000e7c02 */ /* 0x001fe20008000f00 */
[----:B------:R-:W-:Y:S01]  /*08c0*/  IMAD.U32 R6, RZ, RZ, UR10 ;  /* 0x0000000aff067e24 */ /* 0x000fe2000f8e00ff */
[----:B------:R-:W-:Y:S02]  /*08d0*/  MOV R15, UR9 ;  /* 0x00000009000f7c02 */ /* 0x000fe40008000f00 */
[----:B------:R-:W-:Y:S01]  /*08e0*/  MOV R7, UR11 ;  /* 0x0000000b00077c02 */ /* 0x000fe20008000f00 */
[----:B------:R-:W-:-:S04]  /*08f0*/  @P1 IMAD.WIDE.U32 R14, R3, 0x4, R14 ;  /* 0x00000004030e1825 */ /* 0x000fc800078e000e */
[----:B------:R-:W-:Y:S01]  /*0900*/  @P1 IMAD R3, R4, UR18, R13 ;  /* 0x0000001204031c24 */ /* 0x000fe2000f8e020d */
[----:B-1----:R-:W-:Y:S02]  /*0910*/  @P1 LEA R4, P2, R5, UR6, 0x2 ;  /* 0x0000000605041c11 */ /* 0x002fe4000f8410ff */
[----:B------:R-:W-:Y:S01]  /*0920*/  MOV R18, UR4 ;  /* 0x0000000400127c02 */ /* 0x000fe20008000f00 */
[----:B------:R-:W-:Y:S01]  /*0930*/  @P1 IMAD.WIDE R6, R3, 0x4, R6 ;  /* 0x0000000403061825 */ /* 0x000fe200078e0206 */
[----:B------:R-:W-:Y:S01]  /*0940*/  @P1 LEA.HI.X R5, R5, UR7, R8, 0x2, P2 ;  /* 0x0000000705051c11 */ /* 0x000fe200090f1408 */
[----:B------:R-:W3:Y:S01]  /*0950*/  @P1 LDG.E R3, desc[UR16][R14.64] ;  /* 0x000000100e031981 */ /* 0x000ee2000c1e1900 */
[----:B--2---:R-:W-:Y:S01]  /*0960*/  MOV R8, UR12 ;  /* 0x0000000c00087c02 */ /* 0x004fe20008000f00 */
[----:B------:R-:W-:Y:S01]  /*0970*/  @!P0 IMAD R21, R18, UR18, R13 ;  /* 0x0000001212158c24 */ /* 0x000fe2000f8e020d */
[----:B------:R-:W-:Y:S01]  /*0980*/  MOV R9, UR13 ;  /* 0x0000000d00097c02 */ /* 0x000fe20008000f00 */
[----:B------:R-:W-:Y:S01]  /*0990*/  @P1 IMAD.WIDE.U32 R16, R17, 0x4, R6 ;  /* 0x0000000411101825 */ /* 0x000fe200078e0006 */
[----:B------:R-:W-:Y:S01]  /*09a0*/  @!P0 IADD3 R19, PT, PT, R2, UR4, RZ ;  /* 0x0000000402138c10 */ /* 0x000fe2000fffe0ff */
[----:B------:R-:W3:Y:S01]  /*09b0*/  @P1 LDG.E R6, desc[UR16][R6.64] ;  /* 0x0000001006061981 */ /* 0x000ee2000c1e1900 */
[----:B------:R-:W-:-:S02]  /*09c0*/  MOV R10, UR14 ;  /* 0x0000000e000a7c02 */ /* 0x000fc40008000f00 */
[----:B------:R-:W-:Y:S01]  /*09d0*/  MOV R11, UR15 ;  /* 0x0000000f000b7c02 */ /* 0x000fe20008000f00 */
[----:B------:R-:W-:Y:S01]  /*09e0*/  @!P0 IMAD.WIDE.U32 R8, R19, 0x4, R8 ;  /* 0x0000000413088825 */ /* 0x000fe200078e0008 */
[----:B------:R-:W2:Y:S03]  /*09f0*/  @P1 LDG.E R16, desc[UR16][R16.64] ;  /* 0x0000001010101981 */ /* 0x000ea6000c1e1900 */
[----:B------:R-:W-:Y:S01]  /*0a00*/  @!P0 IMAD.WIDE R10, R21, 0x4, R10 ;  /* 0x00000004150a8825 */ /* 0x000fe200078e020a */
[----:B------:R-:W2:Y:S04]  /*0a10*/  @P1 LDG.E R4, desc[UR16][R4.64+0x4] ;  /* 0x0000041004041981 */ /* 0x000ea8000c1e1900 */
[----:B------:R-:W4:Y:S04]  /*0a20*/  @!P0 LDG.E R9, desc[UR16][R8.64] ;  /* 0x0000001008098981 */ /* 0x000f28000c1e1900 */
[----:B------:R-:W4:Y:S01]  /*0a30*/  @!P0 LDG.E R10, desc[UR16][R10.64] ;  /* 0x000000100a0a8981 */ /* 0x000f22000c1e1900 */
[----:B---3--:R-:W-:-:S04]  /*0a40*/  @P1 FFMA R3, R3, R6, R12 ;  /* 0x0000000603031223 */ /* 0x008fc8000000000c */
[----:B--2---:R-:W-:-:S04]  /*0a50*/  @P1 FFMA R12, R4, R16, R3 ;  /* 0x00000010040c1223 */ /* 0x004fc80000000003 */
[----:B----4-:R-:W-:-:S07]  /*0a60*/  @!P0 FFMA R12, R9, R10, R12 ;  /* 0x0000000a090c8223 */ /* 0x010fce000000000c */
.L_x_5:
[----:B------:R-:W0:Y:S01]  /*0a70*/  LDC.64 R2, c[0x0][0x390] ;  /* 0x0000e400ff027b82 */ /* 0x000e220000000a00 */
[----:B------:R-:W-:-:S04]  /*0a80*/  IMAD R13, R0, UR18, R13 ;  /* 0x00000012000d7c24 */ /* 0x000fc8000f8e020d */
[----:B0-----:R-:W-:-:S05]  /*0a90*/  IMAD.WIDE R2, R13, 0x4, R2 ;  /* 0x000000040d027825 */ /* 0x001fca00078e0202 */
[----:B------:R-:W-:Y:S01]  /*0aa0*/  STG.E desc[UR16][R2.64], R12 ;  /* 0x0000000c02007986 */ /* 0x000fe2000c101910 */
[----:B------:R-:W-:Y:S05]  /*0ab0*/  EXIT ;  /* 0x000000000000794d */ /* 0x000fea0003800000 */
.L_x_9:
        /* <DEDUP_REMOVED lines=12> */
.L_x_11:


//--------------------- .nv.shared._Z23matrixMultiplyOptimisedPfS_S_i --------------------------
	.section	.nv.shared._Z23matrixMultiplyOptimisedPfS_S_i,"aw",@nobits
	.sectionflags	@""
	.align	4
.nv.shared._Z23matrixMultiplyOptimisedPfS_S_i:
	.zero		3072


//--------------------- .nv.shared.reserved.0     --------------------------
	.section	.nv.shared.reserved.0,"aw",@nobits
	.weak		__nv_reservedSMEM_offset_0_alias
	.size		__nv_reservedSMEM_offset_0_alias, 0, 64
	.other		__nv_reservedSMEM_offset_0_alias,@"STO_CUDA_RESERVED_SHARED STV_DEFAULT"
__nv_reservedSMEM_offset_0_alias:
	.zero		0
	.zero		64


//--------------------- .nv.constant0._Z23matrixMultiplyOptimisedPfS_S_i --------------------------
	.section	.nv.constant0._Z23matrixMultiplyOptimisedPfS_S_i,"a",@progbits
	.sectionflags	@""
	.align	4
.nv.constant0._Z23matrixMultiplyOptimisedPfS_S_i:
	.zero		924


//--------------------- .nv.constant0._Z20matrixMultiplySimplePfS_S_i --------------------------
	.section	.nv.constant0._Z20matrixMultiplySimplePfS_S_i,"a",@progbits
	.sectionflags	@""
	.align	4
.nv.constant0._Z20matrixMultiplySimplePfS_S_i:
	.zero		924


//--------------------- SYMBOLS --------------------------

	.type		.nv.reservedSmem.offset0,@object
	.size		.nv.reservedSmem.offset0,0x4
	.type		.nv.reservedSmem.cap,@object
	.size		.nv.reservedSmem.cap,0x4
